//
// Generated by NVIDIA NVVM Compiler
//
// Compiler Build ID: CL-36424714
// Cuda compilation tools, release 13.0, V13.0.88
// Based on NVVM 20.0.0
//

.version 9.0
.target sm_100
.address_size 64

	// .globl	_Z11add_vectorsILi0EfEvPf
// _ZZ11add_vectorsILi0EfEvPfE3shm has been demoted
// _ZZ11add_vectorsILi2EfEvPfE3shm has been demoted
// _ZZ11add_vectorsILi3EfEvPfE3shm has been demoted
// _ZZ11add_vectorsILi4EfEvPfE3shm has been demoted
// _ZZ11add_vectorsILi5EfEvPfE3shm has been demoted
// _ZZ11add_vectorsILi1EfEvPfE3shm has been demoted
// _ZZ11add_vectorsILi6EfEvPfE3shm has been demoted
// _ZZ11add_vectorsILi7EfEvPfE3shm has been demoted
// _ZZ11add_vectorsILi8EfEvPfE3shm has been demoted
// _ZZ11add_vectorsILi9EfEvPfE3shm has been demoted
// _ZZ11add_vectorsILi0E6float2EvPfE3shm has been demoted
// _ZZ11add_vectorsILi2E6float2EvPfE3shm has been demoted
// _ZZ11add_vectorsILi3E6float2EvPfE3shm has been demoted
// _ZZ11add_vectorsILi4E6float2EvPfE3shm has been demoted
// _ZZ11add_vectorsILi5E6float2EvPfE3shm has been demoted
// _ZZ11add_vectorsILi1E6float2EvPfE3shm has been demoted
// _ZZ11add_vectorsILi6E6float2EvPfE3shm has been demoted
// _ZZ11add_vectorsILi7E6float2EvPfE3shm has been demoted
// _ZZ11add_vectorsILi8E6float2EvPfE3shm has been demoted
// _ZZ11add_vectorsILi9E6float2EvPfE3shm has been demoted
// _ZZ11add_vectorsILi0E6float4EvPfE3shm has been demoted
// _ZZ11add_vectorsILi2E6float4EvPfE3shm has been demoted
// _ZZ11add_vectorsILi3E6float4EvPfE3shm has been demoted
// _ZZ11add_vectorsILi4E6float4EvPfE3shm has been demoted
// _ZZ11add_vectorsILi5E6float4EvPfE3shm has been demoted
// _ZZ11add_vectorsILi1E6float4EvPfE3shm has been demoted
// _ZZ11add_vectorsILi6E6float4EvPfE3shm has been demoted
// _ZZ11add_vectorsILi7E6float4EvPfE3shm has been demoted
// _ZZ11add_vectorsILi8E6float4EvPfE3shm has been demoted
// _ZZ11add_vectorsILi9E6float4EvPfE3shm has been demoted

.visible .entry _Z11add_vectorsILi0EfEvPf(
	.param .u64 .ptr .align 1 _Z11add_vectorsILi0EfEvPf_param_0
)
{
	.reg .pred 	%p<6>;
	.reg .b16 	%rs<6>;
	.reg .b32 	%r<47>;
	.reg .b32 	%f<71>;
	.reg .b64 	%rd<5>;
	// demoted variable
	.shared .align 4 .b8 _ZZ11add_vectorsILi0EfEvPfE3shm[16384];
	ld.param.u64 	%rd2, [_Z11add_vectorsILi0EfEvPf_param_0];
	cvta.to.global.u64 	%rd3, %rd2;
	mov.u32 	%r1, %ntid.x;
	mov.u32 	%r16, %ctaid.x;
	mov.u32 	%r2, %tid.x;
	mad.lo.s32 	%r17, %r1, %r16, %r2;
	mul.wide.s32 	%rd4, %r17, 4;
	add.s64 	%rd1, %rd3, %rd4;
	ld.global.f32 	%f1, [%rd1];
	add.s32 	%r18, %r2, %r1;
	cvt.u16.u32 	%rs2, %r18;
	xor.b16  	%rs3, %rs2, 4095;
	cvt.u16.u32 	%rs4, %r1;
	div.u16 	%rs5, %rs3, %rs4;
	and.b16  	%rs1, %rs5, 3;
	setp.eq.s16 	%p1, %rs1, 2;
	mov.u32 	%r43, %r2;
	@%p1 bra 	$L__BB0_3;
	cvt.u32.u16 	%r3, %rs1;
	mov.b32 	%r42, 0;
	mov.u32 	%r21, _ZZ11add_vectorsILi0EfEvPfE3shm;
	mov.u32 	%r43, %r2;
$L__BB0_2:
	.pragma "nounroll";
	shl.b32 	%r20, %r43, 2;
	add.s32 	%r22, %r21, %r20;
	st.shared.f32 	[%r22], %f1;
	add.s32 	%r43, %r43, %r1;
	add.s32 	%r42, %r42, 1;
	xor.b32  	%r23, %r42, %r3;
	setp.ne.s32 	%p2, %r23, 2;
	@%p2 bra 	$L__BB0_2;
$L__BB0_3:
	mov.u32 	%r25, _ZZ11add_vectorsILi0EfEvPfE3shm;
	shl.b32 	%r27, %r1, 2;
$L__BB0_4:
	shl.b32 	%r24, %r43, 2;
	add.s32 	%r26, %r25, %r24;
	st.shared.f32 	[%r26], %f1;
	add.s32 	%r28, %r26, %r27;
	st.shared.f32 	[%r28], %f1;
	add.s32 	%r29, %r28, %r27;
	st.shared.f32 	[%r29], %f1;
	add.s32 	%r30, %r29, %r27;
	st.shared.f32 	[%r30], %f1;
	add.s32 	%r43, %r27, %r43;
	setp.lt.u32 	%p3, %r43, 4096;
	@%p3 bra 	$L__BB0_4;
	shl.b32 	%r32, %r2, 2;
	add.s32 	%r11, %r25, %r32;
	mov.f32 	%f70, 0f00000000;
	mov.b32 	%r45, 0;
$L__BB0_6:
	mov.b32 	%r46, 64;
$L__BB0_7:
	add.s32 	%r35, %r11, %r46;
	ld.shared.f32 	%f6, [%r35+-64];
	add.f32 	%f7, %f70, %f6;
	ld.shared.f32 	%f8, [%r35+-60];
	add.f32 	%f9, %f7, %f8;
	ld.shared.f32 	%f10, [%r35+-56];
	add.f32 	%f11, %f9, %f10;
	ld.shared.f32 	%f12, [%r35+-52];
	add.f32 	%f13, %f11, %f12;
	ld.shared.f32 	%f14, [%r35+-48];
	add.f32 	%f15, %f13, %f14;
	ld.shared.f32 	%f16, [%r35+-44];
	add.f32 	%f17, %f15, %f16;
	ld.shared.f32 	%f18, [%r35+-40];
	add.f32 	%f19, %f17, %f18;
	ld.shared.f32 	%f20, [%r35+-36];
	add.f32 	%f21, %f19, %f20;
	ld.shared.f32 	%f22, [%r35+-32];
	add.f32 	%f23, %f21, %f22;
	ld.shared.f32 	%f24, [%r35+-28];
	add.f32 	%f25, %f23, %f24;
	ld.shared.f32 	%f26, [%r35+-24];
	add.f32 	%f27, %f25, %f26;
	ld.shared.f32 	%f28, [%r35+-20];
	add.f32 	%f29, %f27, %f28;
	ld.shared.f32 	%f30, [%r35+-16];
	add.f32 	%f31, %f29, %f30;
	ld.shared.f32 	%f32, [%r35+-12];
	add.f32 	%f33, %f31, %f32;
	ld.shared.f32 	%f34, [%r35+-8];
	add.f32 	%f35, %f33, %f34;
	ld.shared.f32 	%f36, [%r35+-4];
	add.f32 	%f37, %f35, %f36;
	ld.shared.f32 	%f38, [%r35];
	add.f32 	%f39, %f37, %f38;
	ld.shared.f32 	%f40, [%r35+4];
	add.f32 	%f41, %f39, %f40;
	ld.shared.f32 	%f42, [%r35+8];
	add.f32 	%f43, %f41, %f42;
	ld.shared.f32 	%f44, [%r35+12];
	add.f32 	%f45, %f43, %f44;
	ld.shared.f32 	%f46, [%r35+16];
	add.f32 	%f47, %f45, %f46;
	ld.shared.f32 	%f48, [%r35+20];
	add.f32 	%f49, %f47, %f48;
	ld.shared.f32 	%f50, [%r35+24];
	add.f32 	%f51, %f49, %f50;
	ld.shared.f32 	%f52, [%r35+28];
	add.f32 	%f53, %f51, %f52;
	ld.shared.f32 	%f54, [%r35+32];
	add.f32 	%f55, %f53, %f54;
	ld.shared.f32 	%f56, [%r35+36];
	add.f32 	%f57, %f55, %f56;
	ld.shared.f32 	%f58, [%r35+40];
	add.f32 	%f59, %f57, %f58;
	ld.shared.f32 	%f60, [%r35+44];
	add.f32 	%f61, %f59, %f60;
	ld.shared.f32 	%f62, [%r35+48];
	add.f32 	%f63, %f61, %f62;
	ld.shared.f32 	%f64, [%r35+52];
	add.f32 	%f65, %f63, %f64;
	ld.shared.f32 	%f66, [%r35+56];
	add.f32 	%f67, %f65, %f66;
	ld.shared.f32 	%f68, [%r35+60];
	add.f32 	%f70, %f67, %f68;
	add.s32 	%r46, %r46, 128;
	setp.ne.s32 	%p4, %r46, 1088;
	@%p4 bra 	$L__BB0_7;
	and.b32  	%r36, %r45, 255;
	add.s32 	%r37, %r36, %r2;
	shl.b32 	%r38, %r37, 2;
	add.s32 	%r40, %r25, %r38;
	st.shared.f32 	[%r40], %f70;
	add.s32 	%r45, %r45, 1;
	setp.ne.s32 	%p5, %r45, 1000;
	@%p5 bra 	$L__BB0_6;
	st.global.f32 	[%rd1], %f70;
	ret;

}
	// .globl	_Z11add_vectorsILi2EfEvPf
.visible .entry _Z11add_vectorsILi2EfEvPf(
	.param .u64 .ptr .align 1 _Z11add_vectorsILi2EfEvPf_param_0
)
{
	.reg .pred 	%p<6>;
	.reg .b16 	%rs<6>;
	.reg .b32 	%r<48>;
	.reg .b32 	%f<71>;
	.reg .b64 	%rd<5>;
	// demoted variable
	.shared .align 4 .b8 _ZZ11add_vectorsILi2EfEvPfE3shm[16384];
	ld.param.u64 	%rd2, [_Z11add_vectorsILi2EfEvPf_param_0];
	cvta.to.global.u64 	%rd3, %rd2;
	mov.u32 	%r1, %ntid.x;
	mov.u32 	%r16, %ctaid.x;
	mov.u32 	%r2, %tid.x;
	mad.lo.s32 	%r17, %r1, %r16, %r2;
	mul.wide.s32 	%rd4, %r17, 4;
	add.s64 	%rd1, %rd3, %rd4;
	ld.global.f32 	%f1, [%rd1];
	add.s32 	%r18, %r2, %r1;
	cvt.u16.u32 	%rs2, %r18;
	xor.b16  	%rs3, %rs2, 4095;
	cvt.u16.u32 	%rs4, %r1;
	div.u16 	%rs5, %rs3, %rs4;
	and.b16  	%rs1, %rs5, 3;
	setp.eq.s16 	%p1, %rs1, 2;
	mov.u32 	%r44, %r2;
	@%p1 bra 	$L__BB1_3;
	cvt.u32.u16 	%r3, %rs1;
	mov.b32 	%r43, 0;
	mov.u32 	%r21, _ZZ11add_vectorsILi2EfEvPfE3shm;
	mov.u32 	%r44, %r2;
$L__BB1_2:
	.pragma "nounroll";
	shl.b32 	%r20, %r44, 2;
	add.s32 	%r22, %r21, %r20;
	st.shared.f32 	[%r22], %f1;
	add.s32 	%r44, %r44, %r1;
	add.s32 	%r43, %r43, 1;
	xor.b32  	%r23, %r43, %r3;
	setp.ne.s32 	%p2, %r23, 2;
	@%p2 bra 	$L__BB1_2;
$L__BB1_3:
	mov.u32 	%r25, _ZZ11add_vectorsILi2EfEvPfE3shm;
	shl.b32 	%r27, %r1, 2;
$L__BB1_4:
	shl.b32 	%r24, %r44, 2;
	add.s32 	%r26, %r25, %r24;
	st.shared.f32 	[%r26], %f1;
	add.s32 	%r28, %r26, %r27;
	st.shared.f32 	[%r28], %f1;
	add.s32 	%r29, %r28, %r27;
	st.shared.f32 	[%r29], %f1;
	add.s32 	%r30, %r29, %r27;
	st.shared.f32 	[%r30], %f1;
	add.s32 	%r44, %r27, %r44;
	setp.lt.u32 	%p3, %r44, 4096;
	@%p3 bra 	$L__BB1_4;
	shl.b32 	%r32, %r2, 1;
	and.b32  	%r33, %r32, 2044;
	add.s32 	%r11, %r25, %r33;
	mov.f32 	%f70, 0f00000000;
	mov.b32 	%r46, 0;
$L__BB1_6:
	mov.b32 	%r47, 64;
$L__BB1_7:
	add.s32 	%r36, %r11, %r47;
	ld.shared.f32 	%f6, [%r36+-64];
	add.f32 	%f7, %f70, %f6;
	ld.shared.f32 	%f8, [%r36+-60];
	add.f32 	%f9, %f7, %f8;
	ld.shared.f32 	%f10, [%r36+-56];
	add.f32 	%f11, %f9, %f10;
	ld.shared.f32 	%f12, [%r36+-52];
	add.f32 	%f13, %f11, %f12;
	ld.shared.f32 	%f14, [%r36+-48];
	add.f32 	%f15, %f13, %f14;
	ld.shared.f32 	%f16, [%r36+-44];
	add.f32 	%f17, %f15, %f16;
	ld.shared.f32 	%f18, [%r36+-40];
	add.f32 	%f19, %f17, %f18;
	ld.shared.f32 	%f20, [%r36+-36];
	add.f32 	%f21, %f19, %f20;
	ld.shared.f32 	%f22, [%r36+-32];
	add.f32 	%f23, %f21, %f22;
	ld.shared.f32 	%f24, [%r36+-28];
	add.f32 	%f25, %f23, %f24;
	ld.shared.f32 	%f26, [%r36+-24];
	add.f32 	%f27, %f25, %f26;
	ld.shared.f32 	%f28, [%r36+-20];
	add.f32 	%f29, %f27, %f28;
	ld.shared.f32 	%f30, [%r36+-16];
	add.f32 	%f31, %f29, %f30;
	ld.shared.f32 	%f32, [%r36+-12];
	add.f32 	%f33, %f31, %f32;
	ld.shared.f32 	%f34, [%r36+-8];
	add.f32 	%f35, %f33, %f34;
	ld.shared.f32 	%f36, [%r36+-4];
	add.f32 	%f37, %f35, %f36;
	ld.shared.f32 	%f38, [%r36];
	add.f32 	%f39, %f37, %f38;
	ld.shared.f32 	%f40, [%r36+4];
	add.f32 	%f41, %f39, %f40;
	ld.shared.f32 	%f42, [%r36+8];
	add.f32 	%f43, %f41, %f42;
	ld.shared.f32 	%f44, [%r36+12];
	add.f32 	%f45, %f43, %f44;
	ld.shared.f32 	%f46, [%r36+16];
	add.f32 	%f47, %f45, %f46;
	ld.shared.f32 	%f48, [%r36+20];
	add.f32 	%f49, %f47, %f48;
	ld.shared.f32 	%f50, [%r36+24];
	add.f32 	%f51, %f49, %f50;
	ld.shared.f32 	%f52, [%r36+28];
	add.f32 	%f53, %f51, %f52;
	ld.shared.f32 	%f54, [%r36+32];
	add.f32 	%f55, %f53, %f54;
	ld.shared.f32 	%f56, [%r36+36];
	add.f32 	%f57, %f55, %f56;
	ld.shared.f32 	%f58, [%r36+40];
	add.f32 	%f59, %f57, %f58;
	ld.shared.f32 	%f60, [%r36+44];
	add.f32 	%f61, %f59, %f60;
	ld.shared.f32 	%f62, [%r36+48];
	add.f32 	%f63, %f61, %f62;
	ld.shared.f32 	%f64, [%r36+52];
	add.f32 	%f65, %f63, %f64;
	ld.shared.f32 	%f66, [%r36+56];
	add.f32 	%f67, %f65, %f66;
	ld.shared.f32 	%f68, [%r36+60];
	add.f32 	%f70, %f67, %f68;
	add.s32 	%r47, %r47, 128;
	setp.ne.s32 	%p4, %r47, 1088;
	@%p4 bra 	$L__BB1_7;
	and.b32  	%r37, %r46, 255;
	add.s32 	%r38, %r37, %r2;
	shl.b32 	%r39, %r38, 2;
	add.s32 	%r41, %r25, %r39;
	st.shared.f32 	[%r41], %f70;
	add.s32 	%r46, %r46, 1;
	setp.ne.s32 	%p5, %r46, 1000;
	@%p5 bra 	$L__BB1_6;
	st.global.f32 	[%rd1], %f70;
	ret;

}
	// .globl	_Z11add_vectorsILi3EfEvPf
.visible .entry _Z11add_vectorsILi3EfEvPf(
	.param .u64 .ptr .align 1 _Z11add_vectorsILi3EfEvPf_param_0
)
{
	.reg .pred 	%p<6>;
	.reg .b16 	%rs<6>;
	.reg .b32 	%r<47>;
	.reg .b32 	%f<71>;
	.reg .b64 	%rd<5>;
	// demoted variable
	.shared .align 4 .b8 _ZZ11add_vectorsILi3EfEvPfE3shm[16384];
	ld.param.u64 	%rd2, [_Z11add_vectorsILi3EfEvPf_param_0];
	cvta.to.global.u64 	%rd3, %rd2;
	mov.u32 	%r1, %ntid.x;
	mov.u32 	%r16, %ctaid.x;
	mov.u32 	%r2, %tid.x;
	mad.lo.s32 	%r17, %r1, %r16, %r2;
	mul.wide.s32 	%rd4, %r17, 4;
	add.s64 	%rd1, %rd3, %rd4;
	ld.global.f32 	%f1, [%rd1];
	add.s32 	%r18, %r2, %r1;
	cvt.u16.u32 	%rs2, %r18;
	xor.b16  	%rs3, %rs2, 4095;
	cvt.u16.u32 	%rs4, %r1;
	div.u16 	%rs5, %rs3, %rs4;
	and.b16  	%rs1, %rs5, 3;
	setp.eq.s16 	%p1, %rs1, 2;
	mov.u32 	%r43, %r2;
	@%p1 bra 	$L__BB2_3;
	cvt.u32.u16 	%r3, %rs1;
	mov.b32 	%r42, 0;
	mov.u32 	%r21, _ZZ11add_vectorsILi3EfEvPfE3shm;
	mov.u32 	%r43, %r2;
$L__BB2_2:
	.pragma "nounroll";
	shl.b32 	%r20, %r43, 2;
	add.s32 	%r22, %r21, %r20;
	st.shared.f32 	[%r22], %f1;
	add.s32 	%r43, %r43, %r1;
	add.s32 	%r42, %r42, 1;
	xor.b32  	%r23, %r42, %r3;
	setp.ne.s32 	%p2, %r23, 2;
	@%p2 bra 	$L__BB2_2;
$L__BB2_3:
	mov.u32 	%r25, _ZZ11add_vectorsILi3EfEvPfE3shm;
	shl.b32 	%r27, %r1, 2;
$L__BB2_4:
	shl.b32 	%r24, %r43, 2;
	add.s32 	%r26, %r25, %r24;
	st.shared.f32 	[%r26], %f1;
	add.s32 	%r28, %r26, %r27;
	st.shared.f32 	[%r28], %f1;
	add.s32 	%r29, %r28, %r27;
	st.shared.f32 	[%r29], %f1;
	add.s32 	%r30, %r29, %r27;
	st.shared.f32 	[%r30], %f1;
	add.s32 	%r43, %r27, %r43;
	setp.lt.u32 	%p3, %r43, 4096;
	@%p3 bra 	$L__BB2_4;
	and.b32  	%r32, %r2, 1020;
	add.s32 	%r11, %r25, %r32;
	mov.f32 	%f70, 0f00000000;
	mov.b32 	%r45, 0;
$L__BB2_6:
	mov.b32 	%r46, 64;
$L__BB2_7:
	add.s32 	%r35, %r11, %r46;
	ld.shared.f32 	%f6, [%r35+-64];
	add.f32 	%f7, %f70, %f6;
	ld.shared.f32 	%f8, [%r35+-60];
	add.f32 	%f9, %f7, %f8;
	ld.shared.f32 	%f10, [%r35+-56];
	add.f32 	%f11, %f9, %f10;
	ld.shared.f32 	%f12, [%r35+-52];
	add.f32 	%f13, %f11, %f12;
	ld.shared.f32 	%f14, [%r35+-48];
	add.f32 	%f15, %f13, %f14;
	ld.shared.f32 	%f16, [%r35+-44];
	add.f32 	%f17, %f15, %f16;
	ld.shared.f32 	%f18, [%r35+-40];
	add.f32 	%f19, %f17, %f18;
	ld.shared.f32 	%f20, [%r35+-36];
	add.f32 	%f21, %f19, %f20;
	ld.shared.f32 	%f22, [%r35+-32];
	add.f32 	%f23, %f21, %f22;
	ld.shared.f32 	%f24, [%r35+-28];
	add.f32 	%f25, %f23, %f24;
	ld.shared.f32 	%f26, [%r35+-24];
	add.f32 	%f27, %f25, %f26;
	ld.shared.f32 	%f28, [%r35+-20];
	add.f32 	%f29, %f27, %f28;
	ld.shared.f32 	%f30, [%r35+-16];
	add.f32 	%f31, %f29, %f30;
	ld.shared.f32 	%f32, [%r35+-12];
	add.f32 	%f33, %f31, %f32;
	ld.shared.f32 	%f34, [%r35+-8];
	add.f32 	%f35, %f33, %f34;
	ld.shared.f32 	%f36, [%r35+-4];
	add.f32 	%f37, %f35, %f36;
	ld.shared.f32 	%f38, [%r35];
	add.f32 	%f39, %f37, %f38;
	ld.shared.f32 	%f40, [%r35+4];
	add.f32 	%f41, %f39, %f40;
	ld.shared.f32 	%f42, [%r35+8];
	add.f32 	%f43, %f41, %f42;
	ld.shared.f32 	%f44, [%r35+12];
	add.f32 	%f45, %f43, %f44;
	ld.shared.f32 	%f46, [%r35+16];
	add.f32 	%f47, %f45, %f46;
	ld.shared.f32 	%f48, [%r35+20];
	add.f32 	%f49, %f47, %f48;
	ld.shared.f32 	%f50, [%r35+24];
	add.f32 	%f51, %f49, %f50;
	ld.shared.f32 	%f52, [%r35+28];
	add.f32 	%f53, %f51, %f52;
	ld.shared.f32 	%f54, [%r35+32];
	add.f32 	%f55, %f53, %f54;
	ld.shared.f32 	%f56, [%r35+36];
	add.f32 	%f57, %f55, %f56;
	ld.shared.f32 	%f58, [%r35+40];
	add.f32 	%f59, %f57, %f58;
	ld.shared.f32 	%f60, [%r35+44];
	add.f32 	%f61, %f59, %f60;
	ld.shared.f32 	%f62, [%r35+48];
	add.f32 	%f63, %f61, %f62;
	ld.shared.f32 	%f64, [%r35+52];
	add.f32 	%f65, %f63, %f64;
	ld.shared.f32 	%f66, [%r35+56];
	add.f32 	%f67, %f65, %f66;
	ld.shared.f32 	%f68, [%r35+60];
	add.f32 	%f70, %f67, %f68;
	add.s32 	%r46, %r46, 128;
	setp.ne.s32 	%p4, %r46, 1088;
	@%p4 bra 	$L__BB2_7;
	and.b32  	%r36, %r45, 255;
	add.s32 	%r37, %r36, %r2;
	shl.b32 	%r38, %r37, 2;
	add.s32 	%r40, %r25, %r38;
	st.shared.f32 	[%r40], %f70;
	add.s32 	%r45, %r45, 1;
	setp.ne.s32 	%p5, %r45, 1000;
	@%p5 bra 	$L__BB2_6;
	st.global.f32 	[%rd1], %f70;
	ret;

}
	// .globl	_Z11add_vectorsILi4EfEvPf
.visible .entry _Z11add_vectorsILi4EfEvPf(
	.param .u64 .ptr .align 1 _Z11add_vectorsILi4EfEvPf_param_0
)
{
	.reg .pred 	%p<6>;
	.reg .b16 	%rs<6>;
	.reg .b32 	%r<48>;
	.reg .b32 	%f<71>;
	.reg .b64 	%rd<5>;
	// demoted variable
	.shared .align 4 .b8 _ZZ11add_vectorsILi4EfEvPfE3shm[16384];
	ld.param.u64 	%rd2, [_Z11add_vectorsILi4EfEvPf_param_0];
	cvta.to.global.u64 	%rd3, %rd2;
	mov.u32 	%r1, %ntid.x;
	mov.u32 	%r16, %ctaid.x;
	mov.u32 	%r2, %tid.x;
	mad.lo.s32 	%r17, %r1, %r16, %r2;
	mul.wide.s32 	%rd4, %r17, 4;
	add.s64 	%rd1, %rd3, %rd4;
	ld.global.f32 	%f1, [%rd1];
	add.s32 	%r18, %r2, %r1;
	cvt.u16.u32 	%rs2, %r18;
	xor.b16  	%rs3, %rs2, 4095;
	cvt.u16.u32 	%rs4, %r1;
	div.u16 	%rs5, %rs3, %rs4;
	and.b16  	%rs1, %rs5, 3;
	setp.eq.s16 	%p1, %rs1, 2;
	mov.u32 	%r44, %r2;
	@%p1 bra 	$L__BB3_3;
	cvt.u32.u16 	%r3, %rs1;
	mov.b32 	%r43, 0;
	mov.u32 	%r21, _ZZ11add_vectorsILi4EfEvPfE3shm;
	mov.u32 	%r44, %r2;
$L__BB3_2:
	.pragma "nounroll";
	shl.b32 	%r20, %r44, 2;
	add.s32 	%r22, %r21, %r20;
	st.shared.f32 	[%r22], %f1;
	add.s32 	%r44, %r44, %r1;
	add.s32 	%r43, %r43, 1;
	xor.b32  	%r23, %r43, %r3;
	setp.ne.s32 	%p2, %r23, 2;
	@%p2 bra 	$L__BB3_2;
$L__BB3_3:
	mov.u32 	%r25, _ZZ11add_vectorsILi4EfEvPfE3shm;
	shl.b32 	%r27, %r1, 2;
$L__BB3_4:
	shl.b32 	%r24, %r44, 2;
	add.s32 	%r26, %r25, %r24;
	st.shared.f32 	[%r26], %f1;
	add.s32 	%r28, %r26, %r27;
	st.shared.f32 	[%r28], %f1;
	add.s32 	%r29, %r28, %r27;
	st.shared.f32 	[%r29], %f1;
	add.s32 	%r30, %r29, %r27;
	st.shared.f32 	[%r30], %f1;
	add.s32 	%r44, %r27, %r44;
	setp.lt.u32 	%p3, %r44, 4096;
	@%p3 bra 	$L__BB3_4;
	shr.u32 	%r32, %r2, 1;
	and.b32  	%r33, %r32, 508;
	add.s32 	%r11, %r25, %r33;
	mov.f32 	%f70, 0f00000000;
	mov.b32 	%r46, 0;
$L__BB3_6:
	mov.b32 	%r47, 64;
$L__BB3_7:
	add.s32 	%r36, %r11, %r47;
	ld.shared.f32 	%f6, [%r36+-64];
	add.f32 	%f7, %f70, %f6;
	ld.shared.f32 	%f8, [%r36+-60];
	add.f32 	%f9, %f7, %f8;
	ld.shared.f32 	%f10, [%r36+-56];
	add.f32 	%f11, %f9, %f10;
	ld.shared.f32 	%f12, [%r36+-52];
	add.f32 	%f13, %f11, %f12;
	ld.shared.f32 	%f14, [%r36+-48];
	add.f32 	%f15, %f13, %f14;
	ld.shared.f32 	%f16, [%r36+-44];
	add.f32 	%f17, %f15, %f16;
	ld.shared.f32 	%f18, [%r36+-40];
	add.f32 	%f19, %f17, %f18;
	ld.shared.f32 	%f20, [%r36+-36];
	add.f32 	%f21, %f19, %f20;
	ld.shared.f32 	%f22, [%r36+-32];
	add.f32 	%f23, %f21, %f22;
	ld.shared.f32 	%f24, [%r36+-28];
	add.f32 	%f25, %f23, %f24;
	ld.shared.f32 	%f26, [%r36+-24];
	add.f32 	%f27, %f25, %f26;
	ld.shared.f32 	%f28, [%r36+-20];
	add.f32 	%f29, %f27, %f28;
	ld.shared.f32 	%f30, [%r36+-16];
	add.f32 	%f31, %f29, %f30;
	ld.shared.f32 	%f32, [%r36+-12];
	add.f32 	%f33, %f31, %f32;
	ld.shared.f32 	%f34, [%r36+-8];
	add.f32 	%f35, %f33, %f34;
	ld.shared.f32 	%f36, [%r36+-4];
	add.f32 	%f37, %f35, %f36;
	ld.shared.f32 	%f38, [%r36];
	add.f32 	%f39, %f37, %f38;
	ld.shared.f32 	%f40, [%r36+4];
	add.f32 	%f41, %f39, %f40;
	ld.shared.f32 	%f42, [%r36+8];
	add.f32 	%f43, %f41, %f42;
	ld.shared.f32 	%f44, [%r36+12];
	add.f32 	%f45, %f43, %f44;
	ld.shared.f32 	%f46, [%r36+16];
	add.f32 	%f47, %f45, %f46;
	ld.shared.f32 	%f48, [%r36+20];
	add.f32 	%f49, %f47, %f48;
	ld.shared.f32 	%f50, [%r36+24];
	add.f32 	%f51, %f49, %f50;
	ld.shared.f32 	%f52, [%r36+28];
	add.f32 	%f53, %f51, %f52;
	ld.shared.f32 	%f54, [%r36+32];
	add.f32 	%f55, %f53, %f54;
	ld.shared.f32 	%f56, [%r36+36];
	add.f32 	%f57, %f55, %f56;
	ld.shared.f32 	%f58, [%r36+40];
	add.f32 	%f59, %f57, %f58;
	ld.shared.f32 	%f60, [%r36+44];
	add.f32 	%f61, %f59, %f60;
	ld.shared.f32 	%f62, [%r36+48];
	add.f32 	%f63, %f61, %f62;
	ld.shared.f32 	%f64, [%r36+52];
	add.f32 	%f65, %f63, %f64;
	ld.shared.f32 	%f66, [%r36+56];
	add.f32 	%f67, %f65, %f66;
	ld.shared.f32 	%f68, [%r36+60];
	add.f32 	%f70, %f67, %f68;
	add.s32 	%r47, %r47, 128;
	setp.ne.s32 	%p4, %r47, 1088;
	@%p4 bra 	$L__BB3_7;
	and.b32  	%r37, %r46, 255;
	add.s32 	%r38, %r37, %r2;
	shl.b32 	%r39, %r38, 2;
	add.s32 	%r41, %r25, %r39;
	st.shared.f32 	[%r41], %f70;
	add.s32 	%r46, %r46, 1;
	setp.ne.s32 	%p5, %r46, 1000;
	@%p5 bra 	$L__BB3_6;
	st.global.f32 	[%rd1], %f70;
	ret;

}
	// .globl	_Z11add_vectorsILi5EfEvPf
.visible .entry _Z11add_vectorsILi5EfEvPf(
	.param .u64 .ptr .align 1 _Z11add_vectorsILi5EfEvPf_param_0
)
{
	.reg .pred 	%p<6>;
	.reg .b16 	%rs<6>;
	.reg .b32 	%r<48>;
	.reg .b32 	%f<71>;
	.reg .b64 	%rd<5>;
	// demoted variable
	.shared .align 4 .b8 _ZZ11add_vectorsILi5EfEvPfE3shm[16384];
	ld.param.u64 	%rd2, [_Z11add_vectorsILi5EfEvPf_param_0];
	cvta.to.global.u64 	%rd3, %rd2;
	mov.u32 	%r1, %ntid.x;
	mov.u32 	%r16, %ctaid.x;
	mov.u32 	%r2, %tid.x;
	mad.lo.s32 	%r17, %r1, %r16, %r2;
	mul.wide.s32 	%rd4, %r17, 4;
	add.s64 	%rd1, %rd3, %rd4;
	ld.global.f32 	%f1, [%rd1];
	add.s32 	%r18, %r2, %r1;
	cvt.u16.u32 	%rs2, %r18;
	xor.b16  	%rs3, %rs2, 4095;
	cvt.u16.u32 	%rs4, %r1;
	div.u16 	%rs5, %rs3, %rs4;
	and.b16  	%rs1, %rs5, 3;
	setp.eq.s16 	%p1, %rs1, 2;
	mov.u32 	%r44, %r2;
	@%p1 bra 	$L__BB4_3;
	cvt.u32.u16 	%r3, %rs1;
	mov.b32 	%r43, 0;
	mov.u32 	%r21, _ZZ11add_vectorsILi5EfEvPfE3shm;
	mov.u32 	%r44, %r2;
$L__BB4_2:
	.pragma "nounroll";
	shl.b32 	%r20, %r44, 2;
	add.s32 	%r22, %r21, %r20;
	st.shared.f32 	[%r22], %f1;
	add.s32 	%r44, %r44, %r1;
	add.s32 	%r43, %r43, 1;
	xor.b32  	%r23, %r43, %r3;
	setp.ne.s32 	%p2, %r23, 2;
	@%p2 bra 	$L__BB4_2;
$L__BB4_3:
	mov.u32 	%r25, _ZZ11add_vectorsILi5EfEvPfE3shm;
	shl.b32 	%r27, %r1, 2;
$L__BB4_4:
	shl.b32 	%r24, %r44, 2;
	add.s32 	%r26, %r25, %r24;
	st.shared.f32 	[%r26], %f1;
	add.s32 	%r28, %r26, %r27;
	st.shared.f32 	[%r28], %f1;
	add.s32 	%r29, %r28, %r27;
	st.shared.f32 	[%r29], %f1;
	add.s32 	%r30, %r29, %r27;
	st.shared.f32 	[%r30], %f1;
	add.s32 	%r44, %r27, %r44;
	setp.lt.u32 	%p3, %r44, 4096;
	@%p3 bra 	$L__BB4_4;
	shr.u32 	%r32, %r2, 2;
	and.b32  	%r33, %r32, 252;
	add.s32 	%r11, %r25, %r33;
	mov.f32 	%f70, 0f00000000;
	mov.b32 	%r46, 0;
$L__BB4_6:
	mov.b32 	%r47, 64;
$L__BB4_7:
	add.s32 	%r36, %r11, %r47;
	ld.shared.f32 	%f6, [%r36+-64];
	add.f32 	%f7, %f70, %f6;
	ld.shared.f32 	%f8, [%r36+-60];
	add.f32 	%f9, %f7, %f8;
	ld.shared.f32 	%f10, [%r36+-56];
	add.f32 	%f11, %f9, %f10;
	ld.shared.f32 	%f12, [%r36+-52];
	add.f32 	%f13, %f11, %f12;
	ld.shared.f32 	%f14, [%r36+-48];
	add.f32 	%f15, %f13, %f14;
	ld.shared.f32 	%f16, [%r36+-44];
	add.f32 	%f17, %f15, %f16;
	ld.shared.f32 	%f18, [%r36+-40];
	add.f32 	%f19, %f17, %f18;
	ld.shared.f32 	%f20, [%r36+-36];
	add.f32 	%f21, %f19, %f20;
	ld.shared.f32 	%f22, [%r36+-32];
	add.f32 	%f23, %f21, %f22;
	ld.shared.f32 	%f24, [%r36+-28];
	add.f32 	%f25, %f23, %f24;
	ld.shared.f32 	%f26, [%r36+-24];
	add.f32 	%f27, %f25, %f26;
	ld.shared.f32 	%f28, [%r36+-20];
	add.f32 	%f29, %f27, %f28;
	ld.shared.f32 	%f30, [%r36+-16];
	add.f32 	%f31, %f29, %f30;
	ld.shared.f32 	%f32, [%r36+-12];
	add.f32 	%f33, %f31, %f32;
	ld.shared.f32 	%f34, [%r36+-8];
	add.f32 	%f35, %f33, %f34;
	ld.shared.f32 	%f36, [%r36+-4];
	add.f32 	%f37, %f35, %f36;
	ld.shared.f32 	%f38, [%r36];
	add.f32 	%f39, %f37, %f38;
	ld.shared.f32 	%f40, [%r36+4];
	add.f32 	%f41, %f39, %f40;
	ld.shared.f32 	%f42, [%r36+8];
	add.f32 	%f43, %f41, %f42;
	ld.shared.f32 	%f44, [%r36+12];
	add.f32 	%f45, %f43, %f44;
	ld.shared.f32 	%f46, [%r36+16];
	add.f32 	%f47, %f45, %f46;
	ld.shared.f32 	%f48, [%r36+20];
	add.f32 	%f49, %f47, %f48;
	ld.shared.f32 	%f50, [%r36+24];
	add.f32 	%f51, %f49, %f50;
	ld.shared.f32 	%f52, [%r36+28];
	add.f32 	%f53, %f51, %f52;
	ld.shared.f32 	%f54, [%r36+32];
	add.f32 	%f55, %f53, %f54;
	ld.shared.f32 	%f56, [%r36+36];
	add.f32 	%f57, %f55, %f56;
	ld.shared.f32 	%f58, [%r36+40];
	add.f32 	%f59, %f57, %f58;
	ld.shared.f32 	%f60, [%r36+44];
	add.f32 	%f61, %f59, %f60;
	ld.shared.f32 	%f62, [%r36+48];
	add.f32 	%f63, %f61, %f62;
	ld.shared.f32 	%f64, [%r36+52];
	add.f32 	%f65, %f63, %f64;
	ld.shared.f32 	%f66, [%r36+56];
	add.f32 	%f67, %f65, %f66;
	ld.shared.f32 	%f68, [%r36+60];
	add.f32 	%f70, %f67, %f68;
	add.s32 	%r47, %r47, 128;
	setp.ne.s32 	%p4, %r47, 1088;
	@%p4 bra 	$L__BB4_7;
	and.b32  	%r37, %r46, 255;
	add.s32 	%r38, %r37, %r2;
	shl.b32 	%r39, %r38, 2;
	add.s32 	%r41, %r25, %r39;
	st.shared.f32 	[%r41], %f70;
	add.s32 	%r46, %r46, 1;
	setp.ne.s32 	%p5, %r46, 1000;
	@%p5 bra 	$L__BB4_6;
	st.global.f32 	[%rd1], %f70;
	ret;

}
	// .globl	_Z11add_vectorsILi1EfEvPf
.visible .entry _Z11add_vectorsILi1EfEvPf(
	.param .u64 .ptr .align 1 _Z11add_vectorsILi1EfEvPf_param_0
)
{
	.reg .pred 	%p<6>;
	.reg .b16 	%rs<6>;
	.reg .b32 	%r<48>;
	.reg .b32 	%f<71>;
	.reg .b64 	%rd<5>;
	// demoted variable
	.shared .align 4 .b8 _ZZ11add_vectorsILi1EfEvPfE3shm[16384];
	ld.param.u64 	%rd2, [_Z11add_vectorsILi1EfEvPf_param_0];
	cvta.to.global.u64 	%rd3, %rd2;
	mov.u32 	%r1, %ntid.x;
	mov.u32 	%r16, %ctaid.x;
	mov.u32 	%r2, %tid.x;
	mad.lo.s32 	%r17, %r1, %r16, %r2;
	mul.wide.s32 	%rd4, %r17, 4;
	add.s64 	%rd1, %rd3, %rd4;
	ld.global.f32 	%f1, [%rd1];
	add.s32 	%r18, %r2, %r1;
	cvt.u16.u32 	%rs2, %r18;
	xor.b16  	%rs3, %rs2, 4095;
	cvt.u16.u32 	%rs4, %r1;
	div.u16 	%rs5, %rs3, %rs4;
	and.b16  	%rs1, %rs5, 3;
	setp.eq.s16 	%p1, %rs1, 2;
	mov.u32 	%r44, %r2;
	@%p1 bra 	$L__BB5_3;
	cvt.u32.u16 	%r3, %rs1;
	mov.b32 	%r43, 0;
	mov.u32 	%r21, _ZZ11add_vectorsILi1EfEvPfE3shm;
	mov.u32 	%r44, %r2;
$L__BB5_2:
	.pragma "nounroll";
	shl.b32 	%r20, %r44, 2;
	add.s32 	%r22, %r21, %r20;
	st.shared.f32 	[%r22], %f1;
	add.s32 	%r44, %r44, %r1;
	add.s32 	%r43, %r43, 1;
	xor.b32  	%r23, %r43, %r3;
	setp.ne.s32 	%p2, %r23, 2;
	@%p2 bra 	$L__BB5_2;
$L__BB5_3:
	mov.u32 	%r25, _ZZ11add_vectorsILi1EfEvPfE3shm;
	shl.b32 	%r27, %r1, 2;
$L__BB5_4:
	shl.b32 	%r24, %r44, 2;
	add.s32 	%r26, %r25, %r24;
	st.shared.f32 	[%r26], %f1;
	add.s32 	%r28, %r26, %r27;
	st.shared.f32 	[%r28], %f1;
	add.s32 	%r29, %r28, %r27;
	st.shared.f32 	[%r29], %f1;
	add.s32 	%r30, %r29, %r27;
	st.shared.f32 	[%r30], %f1;
	add.s32 	%r44, %r27, %r44;
	setp.lt.u32 	%p3, %r44, 4096;
	@%p3 bra 	$L__BB5_4;
	shr.u32 	%r32, %r2, 3;
	and.b32  	%r33, %r32, 124;
	add.s32 	%r11, %r25, %r33;
	mov.f32 	%f70, 0f00000000;
	mov.b32 	%r46, 0;
$L__BB5_6:
	mov.b32 	%r47, 64;
$L__BB5_7:
	add.s32 	%r36, %r11, %r47;
	ld.shared.f32 	%f6, [%r36+-64];
	add.f32 	%f7, %f70, %f6;
	ld.shared.f32 	%f8, [%r36+-60];
	add.f32 	%f9, %f7, %f8;
	ld.shared.f32 	%f10, [%r36+-56];
	add.f32 	%f11, %f9, %f10;
	ld.shared.f32 	%f12, [%r36+-52];
	add.f32 	%f13, %f11, %f12;
	ld.shared.f32 	%f14, [%r36+-48];
	add.f32 	%f15, %f13, %f14;
	ld.shared.f32 	%f16, [%r36+-44];
	add.f32 	%f17, %f15, %f16;
	ld.shared.f32 	%f18, [%r36+-40];
	add.f32 	%f19, %f17, %f18;
	ld.shared.f32 	%f20, [%r36+-36];
	add.f32 	%f21, %f19, %f20;
	ld.shared.f32 	%f22, [%r36+-32];
	add.f32 	%f23, %f21, %f22;
	ld.shared.f32 	%f24, [%r36+-28];
	add.f32 	%f25, %f23, %f24;
	ld.shared.f32 	%f26, [%r36+-24];
	add.f32 	%f27, %f25, %f26;
	ld.shared.f32 	%f28, [%r36+-20];
	add.f32 	%f29, %f27, %f28;
	ld.shared.f32 	%f30, [%r36+-16];
	add.f32 	%f31, %f29, %f30;
	ld.shared.f32 	%f32, [%r36+-12];
	add.f32 	%f33, %f31, %f32;
	ld.shared.f32 	%f34, [%r36+-8];
	add.f32 	%f35, %f33, %f34;
	ld.shared.f32 	%f36, [%r36+-4];
	add.f32 	%f37, %f35, %f36;
	ld.shared.f32 	%f38, [%r36];
	add.f32 	%f39, %f37, %f38;
	ld.shared.f32 	%f40, [%r36+4];
	add.f32 	%f41, %f39, %f40;
	ld.shared.f32 	%f42, [%r36+8];
	add.f32 	%f43, %f41, %f42;
	ld.shared.f32 	%f44, [%r36+12];
	add.f32 	%f45, %f43, %f44;
	ld.shared.f32 	%f46, [%r36+16];
	add.f32 	%f47, %f45, %f46;
	ld.shared.f32 	%f48, [%r36+20];
	add.f32 	%f49, %f47, %f48;
	ld.shared.f32 	%f50, [%r36+24];
	add.f32 	%f51, %f49, %f50;
	ld.shared.f32 	%f52, [%r36+28];
	add.f32 	%f53, %f51, %f52;
	ld.shared.f32 	%f54, [%r36+32];
	add.f32 	%f55, %f53, %f54;
	ld.shared.f32 	%f56, [%r36+36];
	add.f32 	%f57, %f55, %f56;
	ld.shared.f32 	%f58, [%r36+40];
	add.f32 	%f59, %f57, %f58;
	ld.shared.f32 	%f60, [%r36+44];
	add.f32 	%f61, %f59, %f60;
	ld.shared.f32 	%f62, [%r36+48];
	add.f32 	%f63, %f61, %f62;
	ld.shared.f32 	%f64, [%r36+52];
	add.f32 	%f65, %f63, %f64;
	ld.shared.f32 	%f66, [%r36+56];
	add.f32 	%f67, %f65, %f66;
	ld.shared.f32 	%f68, [%r36+60];
	add.f32 	%f70, %f67, %f68;
	add.s32 	%r47, %r47, 128;
	setp.ne.s32 	%p4, %r47, 1088;
	@%p4 bra 	$L__BB5_7;
	and.b32  	%r37, %r46, 255;
	add.s32 	%r38, %r37, %r2;
	shl.b32 	%r39, %r38, 2;
	add.s32 	%r41, %r25, %r39;
	st.shared.f32 	[%r41], %f70;
	add.s32 	%r46, %r46, 1;
	setp.ne.s32 	%p5, %r46, 1000;
	@%p5 bra 	$L__BB5_6;
	st.global.f32 	[%rd1], %f70;
	ret;

}
	// .globl	_Z11add_vectorsILi6EfEvPf
.visible .entry _Z11add_vectorsILi6EfEvPf(
	.param .u64 .ptr .align 1 _Z11add_vectorsILi6EfEvPf_param_0
)
{
	.reg .pred 	%p<6>;
	.reg .b16 	%rs<6>;
	.reg .b32 	%r<51>;
	.reg .b32 	%f<71>;
	.reg .b64 	%rd<5>;
	// demoted variable
	.shared .align 4 .b8 _ZZ11add_vectorsILi6EfEvPfE3shm[16384];
	ld.param.u64 	%rd2, [_Z11add_vectorsILi6EfEvPf_param_0];
	cvta.to.global.u64 	%rd3, %rd2;
	mov.u32 	%r1, %ntid.x;
	mov.u32 	%r16, %ctaid.x;
	mov.u32 	%r2, %tid.x;
	mad.lo.s32 	%r17, %r1, %r16, %r2;
	mul.wide.s32 	%rd4, %r17, 4;
	add.s64 	%rd1, %rd3, %rd4;
	ld.global.f32 	%f1, [%rd1];
	add.s32 	%r18, %r2, %r1;
	cvt.u16.u32 	%rs2, %r18;
	xor.b16  	%rs3, %rs2, 4095;
	cvt.u16.u32 	%rs4, %r1;
	div.u16 	%rs5, %rs3, %rs4;
	and.b16  	%rs1, %rs5, 3;
	setp.eq.s16 	%p1, %rs1, 2;
	mov.u32 	%r47, %r2;
	@%p1 bra 	$L__BB6_3;
	cvt.u32.u16 	%r3, %rs1;
	mov.b32 	%r46, 0;
	mov.u32 	%r21, _ZZ11add_vectorsILi6EfEvPfE3shm;
	mov.u32 	%r47, %r2;
$L__BB6_2:
	.pragma "nounroll";
	shl.b32 	%r20, %r47, 2;
	add.s32 	%r22, %r21, %r20;
	st.shared.f32 	[%r22], %f1;
	add.s32 	%r47, %r47, %r1;
	add.s32 	%r46, %r46, 1;
	xor.b32  	%r23, %r46, %r3;
	setp.ne.s32 	%p2, %r23, 2;
	@%p2 bra 	$L__BB6_2;
$L__BB6_3:
	mov.u32 	%r25, _ZZ11add_vectorsILi6EfEvPfE3shm;
	shl.b32 	%r27, %r1, 2;
$L__BB6_4:
	shl.b32 	%r24, %r47, 2;
	add.s32 	%r26, %r25, %r24;
	st.shared.f32 	[%r26], %f1;
	add.s32 	%r28, %r26, %r27;
	st.shared.f32 	[%r28], %f1;
	add.s32 	%r29, %r28, %r27;
	st.shared.f32 	[%r29], %f1;
	add.s32 	%r30, %r29, %r27;
	st.shared.f32 	[%r30], %f1;
	add.s32 	%r47, %r27, %r47;
	setp.lt.u32 	%p3, %r47, 4096;
	@%p3 bra 	$L__BB6_4;
	shl.b32 	%r32, %r2, 7;
	and.b32  	%r33, %r32, 128;
	shl.b32 	%r34, %r2, 1;
	and.b32  	%r35, %r34, 2044;
	add.s32 	%r36, %r33, %r35;
	add.s32 	%r11, %r25, %r36;
	mov.f32 	%f70, 0f00000000;
	mov.b32 	%r49, 0;
$L__BB6_6:
	mov.b32 	%r50, 64;
$L__BB6_7:
	add.s32 	%r39, %r11, %r50;
	ld.shared.f32 	%f6, [%r39+-64];
	add.f32 	%f7, %f70, %f6;
	ld.shared.f32 	%f8, [%r39+-60];
	add.f32 	%f9, %f7, %f8;
	ld.shared.f32 	%f10, [%r39+-56];
	add.f32 	%f11, %f9, %f10;
	ld.shared.f32 	%f12, [%r39+-52];
	add.f32 	%f13, %f11, %f12;
	ld.shared.f32 	%f14, [%r39+-48];
	add.f32 	%f15, %f13, %f14;
	ld.shared.f32 	%f16, [%r39+-44];
	add.f32 	%f17, %f15, %f16;
	ld.shared.f32 	%f18, [%r39+-40];
	add.f32 	%f19, %f17, %f18;
	ld.shared.f32 	%f20, [%r39+-36];
	add.f32 	%f21, %f19, %f20;
	ld.shared.f32 	%f22, [%r39+-32];
	add.f32 	%f23, %f21, %f22;
	ld.shared.f32 	%f24, [%r39+-28];
	add.f32 	%f25, %f23, %f24;
	ld.shared.f32 	%f26, [%r39+-24];
	add.f32 	%f27, %f25, %f26;
	ld.shared.f32 	%f28, [%r39+-20];
	add.f32 	%f29, %f27, %f28;
	ld.shared.f32 	%f30, [%r39+-16];
	add.f32 	%f31, %f29, %f30;
	ld.shared.f32 	%f32, [%r39+-12];
	add.f32 	%f33, %f31, %f32;
	ld.shared.f32 	%f34, [%r39+-8];
	add.f32 	%f35, %f33, %f34;
	ld.shared.f32 	%f36, [%r39+-4];
	add.f32 	%f37, %f35, %f36;
	ld.shared.f32 	%f38, [%r39];
	add.f32 	%f39, %f37, %f38;
	ld.shared.f32 	%f40, [%r39+4];
	add.f32 	%f41, %f39, %f40;
	ld.shared.f32 	%f42, [%r39+8];
	add.f32 	%f43, %f41, %f42;
	ld.shared.f32 	%f44, [%r39+12];
	add.f32 	%f45, %f43, %f44;
	ld.shared.f32 	%f46, [%r39+16];
	add.f32 	%f47, %f45, %f46;
	ld.shared.f32 	%f48, [%r39+20];
	add.f32 	%f49, %f47, %f48;
	ld.shared.f32 	%f50, [%r39+24];
	add.f32 	%f51, %f49, %f50;
	ld.shared.f32 	%f52, [%r39+28];
	add.f32 	%f53, %f51, %f52;
	ld.shared.f32 	%f54, [%r39+32];
	add.f32 	%f55, %f53, %f54;
	ld.shared.f32 	%f56, [%r39+36];
	add.f32 	%f57, %f55, %f56;
	ld.shared.f32 	%f58, [%r39+40];
	add.f32 	%f59, %f57, %f58;
	ld.shared.f32 	%f60, [%r39+44];
	add.f32 	%f61, %f59, %f60;
	ld.shared.f32 	%f62, [%r39+48];
	add.f32 	%f63, %f61, %f62;
	ld.shared.f32 	%f64, [%r39+52];
	add.f32 	%f65, %f63, %f64;
	ld.shared.f32 	%f66, [%r39+56];
	add.f32 	%f67, %f65, %f66;
	ld.shared.f32 	%f68, [%r39+60];
	add.f32 	%f70, %f67, %f68;
	add.s32 	%r50, %r50, 128;
	setp.ne.s32 	%p4, %r50, 1088;
	@%p4 bra 	$L__BB6_7;
	and.b32  	%r40, %r49, 255;
	add.s32 	%r41, %r40, %r2;
	shl.b32 	%r42, %r41, 2;
	add.s32 	%r44, %r25, %r42;
	st.shared.f32 	[%r44], %f70;
	add.s32 	%r49, %r49, 1;
	setp.ne.s32 	%p5, %r49, 1000;
	@%p5 bra 	$L__BB6_6;
	st.global.f32 	[%rd1], %f70;
	ret;

}
	// .globl	_Z11add_vectorsILi7EfEvPf
.visible .entry _Z11add_vectorsILi7EfEvPf(
	.param .u64 .ptr .align 1 _Z11add_vectorsILi7EfEvPf_param_0
)
{
	.reg .pred 	%p<6>;
	.reg .b16 	%rs<6>;
	.reg .b32 	%r<50>;
	.reg .b32 	%f<71>;
	.reg .b64 	%rd<5>;
	// demoted variable
	.shared .align 4 .b8 _ZZ11add_vectorsILi7EfEvPfE3shm[16384];
	ld.param.u64 	%rd2, [_Z11add_vectorsILi7EfEvPf_param_0];
	cvta.to.global.u64 	%rd3, %rd2;
	mov.u32 	%r1, %ntid.x;
	mov.u32 	%r16, %ctaid.x;
	mov.u32 	%r2, %tid.x;
	mad.lo.s32 	%r17, %r1, %r16, %r2;
	mul.wide.s32 	%rd4, %r17, 4;
	add.s64 	%rd1, %rd3, %rd4;
	ld.global.f32 	%f1, [%rd1];
	add.s32 	%r18, %r2, %r1;
	cvt.u16.u32 	%rs2, %r18;
	xor.b16  	%rs3, %rs2, 4095;
	cvt.u16.u32 	%rs4, %r1;
	div.u16 	%rs5, %rs3, %rs4;
	and.b16  	%rs1, %rs5, 3;
	setp.eq.s16 	%p1, %rs1, 2;
	mov.u32 	%r46, %r2;
	@%p1 bra 	$L__BB7_3;
	cvt.u32.u16 	%r3, %rs1;
	mov.b32 	%r45, 0;
	mov.u32 	%r21, _ZZ11add_vectorsILi7EfEvPfE3shm;
	mov.u32 	%r46, %r2;
$L__BB7_2:
	.pragma "nounroll";
	shl.b32 	%r20, %r46, 2;
	add.s32 	%r22, %r21, %r20;
	st.shared.f32 	[%r22], %f1;
	add.s32 	%r46, %r46, %r1;
	add.s32 	%r45, %r45, 1;
	xor.b32  	%r23, %r45, %r3;
	setp.ne.s32 	%p2, %r23, 2;
	@%p2 bra 	$L__BB7_2;
$L__BB7_3:
	mov.u32 	%r25, _ZZ11add_vectorsILi7EfEvPfE3shm;
	shl.b32 	%r27, %r1, 2;
$L__BB7_4:
	shl.b32 	%r24, %r46, 2;
	add.s32 	%r26, %r25, %r24;
	st.shared.f32 	[%r26], %f1;
	add.s32 	%r28, %r26, %r27;
	st.shared.f32 	[%r28], %f1;
	add.s32 	%r29, %r28, %r27;
	st.shared.f32 	[%r29], %f1;
	add.s32 	%r30, %r29, %r27;
	st.shared.f32 	[%r30], %f1;
	add.s32 	%r46, %r27, %r46;
	setp.lt.u32 	%p3, %r46, 4096;
	@%p3 bra 	$L__BB7_4;
	shl.b32 	%r32, %r2, 7;
	and.b32  	%r33, %r32, 384;
	and.b32  	%r34, %r2, 1020;
	add.s32 	%r35, %r33, %r34;
	add.s32 	%r11, %r25, %r35;
	mov.f32 	%f70, 0f00000000;
	mov.b32 	%r48, 0;
$L__BB7_6:
	mov.b32 	%r49, 64;
$L__BB7_7:
	add.s32 	%r38, %r11, %r49;
	ld.shared.f32 	%f6, [%r38+-64];
	add.f32 	%f7, %f70, %f6;
	ld.shared.f32 	%f8, [%r38+-60];
	add.f32 	%f9, %f7, %f8;
	ld.shared.f32 	%f10, [%r38+-56];
	add.f32 	%f11, %f9, %f10;
	ld.shared.f32 	%f12, [%r38+-52];
	add.f32 	%f13, %f11, %f12;
	ld.shared.f32 	%f14, [%r38+-48];
	add.f32 	%f15, %f13, %f14;
	ld.shared.f32 	%f16, [%r38+-44];
	add.f32 	%f17, %f15, %f16;
	ld.shared.f32 	%f18, [%r38+-40];
	add.f32 	%f19, %f17, %f18;
	ld.shared.f32 	%f20, [%r38+-36];
	add.f32 	%f21, %f19, %f20;
	ld.shared.f32 	%f22, [%r38+-32];
	add.f32 	%f23, %f21, %f22;
	ld.shared.f32 	%f24, [%r38+-28];
	add.f32 	%f25, %f23, %f24;
	ld.shared.f32 	%f26, [%r38+-24];
	add.f32 	%f27, %f25, %f26;
	ld.shared.f32 	%f28, [%r38+-20];
	add.f32 	%f29, %f27, %f28;
	ld.shared.f32 	%f30, [%r38+-16];
	add.f32 	%f31, %f29, %f30;
	ld.shared.f32 	%f32, [%r38+-12];
	add.f32 	%f33, %f31, %f32;
	ld.shared.f32 	%f34, [%r38+-8];
	add.f32 	%f35, %f33, %f34;
	ld.shared.f32 	%f36, [%r38+-4];
	add.f32 	%f37, %f35, %f36;
	ld.shared.f32 	%f38, [%r38];
	add.f32 	%f39, %f37, %f38;
	ld.shared.f32 	%f40, [%r38+4];
	add.f32 	%f41, %f39, %f40;
	ld.shared.f32 	%f42, [%r38+8];
	add.f32 	%f43, %f41, %f42;
	ld.shared.f32 	%f44, [%r38+12];
	add.f32 	%f45, %f43, %f44;
	ld.shared.f32 	%f46, [%r38+16];
	add.f32 	%f47, %f45, %f46;
	ld.shared.f32 	%f48, [%r38+20];
	add.f32 	%f49, %f47, %f48;
	ld.shared.f32 	%f50, [%r38+24];
	add.f32 	%f51, %f49, %f50;
	ld.shared.f32 	%f52, [%r38+28];
	add.f32 	%f53, %f51, %f52;
	ld.shared.f32 	%f54, [%r38+32];
	add.f32 	%f55, %f53, %f54;
	ld.shared.f32 	%f56, [%r38+36];
	add.f32 	%f57, %f55, %f56;
	ld.shared.f32 	%f58, [%r38+40];
	add.f32 	%f59, %f57, %f58;
	ld.shared.f32 	%f60, [%r38+44];
	add.f32 	%f61, %f59, %f60;
	ld.shared.f32 	%f62, [%r38+48];
	add.f32 	%f63, %f61, %f62;
	ld.shared.f32 	%f64, [%r38+52];
	add.f32 	%f65, %f63, %f64;
	ld.shared.f32 	%f66, [%r38+56];
	add.f32 	%f67, %f65, %f66;
	ld.shared.f32 	%f68, [%r38+60];
	add.f32 	%f70, %f67, %f68;
	add.s32 	%r49, %r49, 128;
	setp.ne.s32 	%p4, %r49, 1088;
	@%p4 bra 	$L__BB7_7;
	and.b32  	%r39, %r48, 255;
	add.s32 	%r40, %r39, %r2;
	shl.b32 	%r41, %r40, 2;
	add.s32 	%r43, %r25, %r41;
	st.shared.f32 	[%r43], %f70;
	add.s32 	%r48, %r48, 1;
	setp.ne.s32 	%p5, %r48, 1000;
	@%p5 bra 	$L__BB7_6;
	st.global.f32 	[%rd1], %f70;
	ret;

}
	// .globl	_Z11add_vectorsILi8EfEvPf
.visible .entry _Z11add_vectorsILi8EfEvPf(
	.param .u64 .ptr .align 1 _Z11add_vectorsILi8EfEvPf_param_0
)
{
	.reg .pred 	%p<6>;
	.reg .b16 	%rs<6>;
	.reg .b32 	%r<51>;
	.reg .b32 	%f<71>;
	.reg .b64 	%rd<5>;
	// demoted variable
	.shared .align 4 .b8 _ZZ11add_vectorsILi8EfEvPfE3shm[16384];
	ld.param.u64 	%rd2, [_Z11add_vectorsILi8EfEvPf_param_0];
	cvta.to.global.u64 	%rd3, %rd2;
	mov.u32 	%r1, %ntid.x;
	mov.u32 	%r16, %ctaid.x;
	mov.u32 	%r2, %tid.x;
	mad.lo.s32 	%r17, %r1, %r16, %r2;
	mul.wide.s32 	%rd4, %r17, 4;
	add.s64 	%rd1, %rd3, %rd4;
	ld.global.f32 	%f1, [%rd1];
	add.s32 	%r18, %r2, %r1;
	cvt.u16.u32 	%rs2, %r18;
	xor.b16  	%rs3, %rs2, 4095;
	cvt.u16.u32 	%rs4, %r1;
	div.u16 	%rs5, %rs3, %rs4;
	and.b16  	%rs1, %rs5, 3;
	setp.eq.s16 	%p1, %rs1, 2;
	mov.u32 	%r47, %r2;
	@%p1 bra 	$L__BB8_3;
	cvt.u32.u16 	%r3, %rs1;
	mov.b32 	%r46, 0;
	mov.u32 	%r21, _ZZ11add_vectorsILi8EfEvPfE3shm;
	mov.u32 	%r47, %r2;
$L__BB8_2:
	.pragma "nounroll";
	shl.b32 	%r20, %r47, 2;
	add.s32 	%r22, %r21, %r20;
	st.shared.f32 	[%r22], %f1;
	add.s32 	%r47, %r47, %r1;
	add.s32 	%r46, %r46, 1;
	xor.b32  	%r23, %r46, %r3;
	setp.ne.s32 	%p2, %r23, 2;
	@%p2 bra 	$L__BB8_2;
$L__BB8_3:
	mov.u32 	%r25, _ZZ11add_vectorsILi8EfEvPfE3shm;
	shl.b32 	%r27, %r1, 2;
$L__BB8_4:
	shl.b32 	%r24, %r47, 2;
	add.s32 	%r26, %r25, %r24;
	st.shared.f32 	[%r26], %f1;
	add.s32 	%r28, %r26, %r27;
	st.shared.f32 	[%r28], %f1;
	add.s32 	%r29, %r28, %r27;
	st.shared.f32 	[%r29], %f1;
	add.s32 	%r30, %r29, %r27;
	st.shared.f32 	[%r30], %f1;
	add.s32 	%r47, %r27, %r47;
	setp.lt.u32 	%p3, %r47, 4096;
	@%p3 bra 	$L__BB8_4;
	shl.b32 	%r32, %r2, 7;
	and.b32  	%r33, %r32, 896;
	shr.u32 	%r34, %r2, 1;
	and.b32  	%r35, %r34, 508;
	add.s32 	%r36, %r33, %r35;
	add.s32 	%r11, %r25, %r36;
	mov.f32 	%f70, 0f00000000;
	mov.b32 	%r49, 0;
$L__BB8_6:
	mov.b32 	%r50, 64;
$L__BB8_7:
	add.s32 	%r39, %r11, %r50;
	ld.shared.f32 	%f6, [%r39+-64];
	add.f32 	%f7, %f70, %f6;
	ld.shared.f32 	%f8, [%r39+-60];
	add.f32 	%f9, %f7, %f8;
	ld.shared.f32 	%f10, [%r39+-56];
	add.f32 	%f11, %f9, %f10;
	ld.shared.f32 	%f12, [%r39+-52];
	add.f32 	%f13, %f11, %f12;
	ld.shared.f32 	%f14, [%r39+-48];
	add.f32 	%f15, %f13, %f14;
	ld.shared.f32 	%f16, [%r39+-44];
	add.f32 	%f17, %f15, %f16;
	ld.shared.f32 	%f18, [%r39+-40];
	add.f32 	%f19, %f17, %f18;
	ld.shared.f32 	%f20, [%r39+-36];
	add.f32 	%f21, %f19, %f20;
	ld.shared.f32 	%f22, [%r39+-32];
	add.f32 	%f23, %f21, %f22;
	ld.shared.f32 	%f24, [%r39+-28];
	add.f32 	%f25, %f23, %f24;
	ld.shared.f32 	%f26, [%r39+-24];
	add.f32 	%f27, %f25, %f26;
	ld.shared.f32 	%f28, [%r39+-20];
	add.f32 	%f29, %f27, %f28;
	ld.shared.f32 	%f30, [%r39+-16];
	add.f32 	%f31, %f29, %f30;
	ld.shared.f32 	%f32, [%r39+-12];
	add.f32 	%f33, %f31, %f32;
	ld.shared.f32 	%f34, [%r39+-8];
	add.f32 	%f35, %f33, %f34;
	ld.shared.f32 	%f36, [%r39+-4];
	add.f32 	%f37, %f35, %f36;
	ld.shared.f32 	%f38, [%r39];
	add.f32 	%f39, %f37, %f38;
	ld.shared.f32 	%f40, [%r39+4];
	add.f32 	%f41, %f39, %f40;
	ld.shared.f32 	%f42, [%r39+8];
	add.f32 	%f43, %f41, %f42;
	ld.shared.f32 	%f44, [%r39+12];
	add.f32 	%f45, %f43, %f44;
	ld.shared.f32 	%f46, [%r39+16];
	add.f32 	%f47, %f45, %f46;
	ld.shared.f32 	%f48, [%r39+20];
	add.f32 	%f49, %f47, %f48;
	ld.shared.f32 	%f50, [%r39+24];
	add.f32 	%f51, %f49, %f50;
	ld.shared.f32 	%f52, [%r39+28];
	add.f32 	%f53, %f51, %f52;
	ld.shared.f32 	%f54, [%r39+32];
	add.f32 	%f55, %f53, %f54;
	ld.shared.f32 	%f56, [%r39+36];
	add.f32 	%f57, %f55, %f56;
	ld.shared.f32 	%f58, [%r39+40];
	add.f32 	%f59, %f57, %f58;
	ld.shared.f32 	%f60, [%r39+44];
	add.f32 	%f61, %f59, %f60;
	ld.shared.f32 	%f62, [%r39+48];
	add.f32 	%f63, %f61, %f62;
	ld.shared.f32 	%f64, [%r39+52];
	add.f32 	%f65, %f63, %f64;
	ld.shared.f32 	%f66, [%r39+56];
	add.f32 	%f67, %f65, %f66;
	ld.shared.f32 	%f68, [%r39+60];
	add.f32 	%f70, %f67, %f68;
	add.s32 	%r50, %r50, 128;
	setp.ne.s32 	%p4, %r50, 1088;
	@%p4 bra 	$L__BB8_7;
	and.b32  	%r40, %r49, 255;
	add.s32 	%r41, %r40, %r2;
	shl.b32 	%r42, %r41, 2;
	add.s32 	%r44, %r25, %r42;
	st.shared.f32 	[%r44], %f70;
	add.s32 	%r49, %r49, 1;
	setp.ne.s32 	%p5, %r49, 1000;
	@%p5 bra 	$L__BB8_6;
	st.global.f32 	[%rd1], %f70;
	ret;

}
	// .globl	_Z11add_vectorsILi9EfEvPf
.visible .entry _Z11add_vectorsILi9EfEvPf(
	.param .u64 .ptr .align 1 _Z11add_vectorsILi9EfEvPf_param_0
)
{
	.reg .pred 	%p<6>;
	.reg .b16 	%rs<6>;
	.reg .b32 	%r<51>;
	.reg .b32 	%f<71>;
	.reg .b64 	%rd<5>;
	// demoted variable
	.shared .align 4 .b8 _ZZ11add_vectorsILi9EfEvPfE3shm[16384];
	ld.param.u64 	%rd2, [_Z11add_vectorsILi9EfEvPf_param_0];
	cvta.to.global.u64 	%rd3, %rd2;
	mov.u32 	%r1, %ntid.x;
	mov.u32 	%r16, %ctaid.x;
	mov.u32 	%r2, %tid.x;
	mad.lo.s32 	%r17, %r1, %r16, %r2;
	mul.wide.s32 	%rd4, %r17, 4;
	add.s64 	%rd1, %rd3, %rd4;
	ld.global.f32 	%f1, [%rd1];
	add.s32 	%r18, %r2, %r1;
	cvt.u16.u32 	%rs2, %r18;
	xor.b16  	%rs3, %rs2, 4095;
	cvt.u16.u32 	%rs4, %r1;
	div.u16 	%rs5, %rs3, %rs4;
	and.b16  	%rs1, %rs5, 3;
	setp.eq.s16 	%p1, %rs1, 2;
	mov.u32 	%r47, %r2;
	@%p1 bra 	$L__BB9_3;
	cvt.u32.u16 	%r3, %rs1;
	mov.b32 	%r46, 0;
	mov.u32 	%r21, _ZZ11add_vectorsILi9EfEvPfE3shm;
	mov.u32 	%r47, %r2;
$L__BB9_2:
	.pragma "nounroll";
	shl.b32 	%r20, %r47, 2;
	add.s32 	%r22, %r21, %r20;
	st.shared.f32 	[%r22], %f1;
	add.s32 	%r47, %r47, %r1;
	add.s32 	%r46, %r46, 1;
	xor.b32  	%r23, %r46, %r3;
	setp.ne.s32 	%p2, %r23, 2;
	@%p2 bra 	$L__BB9_2;
$L__BB9_3:
	mov.u32 	%r25, _ZZ11add_vectorsILi9EfEvPfE3shm;
	shl.b32 	%r27, %r1, 2;
$L__BB9_4:
	shl.b32 	%r24, %r47, 2;
	add.s32 	%r26, %r25, %r24;
	st.shared.f32 	[%r26], %f1;
	add.s32 	%r28, %r26, %r27;
	st.shared.f32 	[%r28], %f1;
	add.s32 	%r29, %r28, %r27;
	st.shared.f32 	[%r29], %f1;
	add.s32 	%r30, %r29, %r27;
	st.shared.f32 	[%r30], %f1;
	add.s32 	%r47, %r27, %r47;
	setp.lt.u32 	%p3, %r47, 4096;
	@%p3 bra 	$L__BB9_4;
	shl.b32 	%r32, %r2, 7;
	and.b32  	%r33, %r32, 1920;
	shr.u32 	%r34, %r2, 2;
	and.b32  	%r35, %r34, 252;
	add.s32 	%r36, %r33, %r35;
	add.s32 	%r11, %r25, %r36;
	mov.f32 	%f70, 0f00000000;
	mov.b32 	%r49, 0;
$L__BB9_6:
	mov.b32 	%r50, 64;
$L__BB9_7:
	add.s32 	%r39, %r11, %r50;
	ld.shared.f32 	%f6, [%r39+-64];
	add.f32 	%f7, %f70, %f6;
	ld.shared.f32 	%f8, [%r39+-60];
	add.f32 	%f9, %f7, %f8;
	ld.shared.f32 	%f10, [%r39+-56];
	add.f32 	%f11, %f9, %f10;
	ld.shared.f32 	%f12, [%r39+-52];
	add.f32 	%f13, %f11, %f12;
	ld.shared.f32 	%f14, [%r39+-48];
	add.f32 	%f15, %f13, %f14;
	ld.shared.f32 	%f16, [%r39+-44];
	add.f32 	%f17, %f15, %f16;
	ld.shared.f32 	%f18, [%r39+-40];
	add.f32 	%f19, %f17, %f18;
	ld.shared.f32 	%f20, [%r39+-36];
	add.f32 	%f21, %f19, %f20;
	ld.shared.f32 	%f22, [%r39+-32];
	add.f32 	%f23, %f21, %f22;
	ld.shared.f32 	%f24, [%r39+-28];
	add.f32 	%f25, %f23, %f24;
	ld.shared.f32 	%f26, [%r39+-24];
	add.f32 	%f27, %f25, %f26;
	ld.shared.f32 	%f28, [%r39+-20];
	add.f32 	%f29, %f27, %f28;
	ld.shared.f32 	%f30, [%r39+-16];
	add.f32 	%f31, %f29, %f30;
	ld.shared.f32 	%f32, [%r39+-12];
	add.f32 	%f33, %f31, %f32;
	ld.shared.f32 	%f34, [%r39+-8];
	add.f32 	%f35, %f33, %f34;
	ld.shared.f32 	%f36, [%r39+-4];
	add.f32 	%f37, %f35, %f36;
	ld.shared.f32 	%f38, [%r39];
	add.f32 	%f39, %f37, %f38;
	ld.shared.f32 	%f40, [%r39+4];
	add.f32 	%f41, %f39, %f40;
	ld.shared.f32 	%f42, [%r39+8];
	add.f32 	%f43, %f41, %f42;
	ld.shared.f32 	%f44, [%r39+12];
	add.f32 	%f45, %f43, %f44;
	ld.shared.f32 	%f46, [%r39+16];
	add.f32 	%f47, %f45, %f46;
	ld.shared.f32 	%f48, [%r39+20];
	add.f32 	%f49, %f47, %f48;
	ld.shared.f32 	%f50, [%r39+24];
	add.f32 	%f51, %f49, %f50;
	ld.shared.f32 	%f52, [%r39+28];
	add.f32 	%f53, %f51, %f52;
	ld.shared.f32 	%f54, [%r39+32];
	add.f32 	%f55, %f53, %f54;
	ld.shared.f32 	%f56, [%r39+36];
	add.f32 	%f57, %f55, %f56;
	ld.shared.f32 	%f58, [%r39+40];
	add.f32 	%f59, %f57, %f58;
	ld.shared.f32 	%f60, [%r39+44];
	add.f32 	%f61, %f59, %f60;
	ld.shared.f32 	%f62, [%r39+48];
	add.f32 	%f63, %f61, %f62;
	ld.shared.f32 	%f64, [%r39+52];
	add.f32 	%f65, %f63, %f64;
	ld.shared.f32 	%f66, [%r39+56];
	add.f32 	%f67, %f65, %f66;
	ld.shared.f32 	%f68, [%r39+60];
	add.f32 	%f70, %f67, %f68;
	add.s32 	%r50, %r50, 128;
	setp.ne.s32 	%p4, %r50, 1088;
	@%p4 bra 	$L__BB9_7;
	and.b32  	%r40, %r49, 255;
	add.s32 	%r41, %r40, %r2;
	shl.b32 	%r42, %r41, 2;
	add.s32 	%r44, %r25, %r42;
	st.shared.f32 	[%r44], %f70;
	add.s32 	%r49, %r49, 1;
	setp.ne.s32 	%p5, %r49, 1000;
	@%p5 bra 	$L__BB9_6;
	st.global.f32 	[%rd1], %f70;
	ret;

}
	// .globl	_Z11add_vectorsILi0E6float2EvPf
.visible .entry _Z11add_vectorsILi0E6float2EvPf(
	.param .u64 .ptr .align 1 _Z11add_vectorsILi0E6float2EvPf_param_0
)
{
	.reg .pred 	%p<7>;
	.reg .b16 	%rs<6>;
	.reg .b32 	%r<48>;
	.reg .b32 	%f<76>;
	.reg .b64 	%rd<5>;
	// demoted variable
	.shared .align 8 .b8 _ZZ11add_vectorsILi0E6float2EvPfE3shm[16384];
	ld.param.u64 	%rd2, [_Z11add_vectorsILi0E6float2EvPf_param_0];
	cvta.to.global.u64 	%rd3, %rd2;
	mov.u32 	%r1, %ntid.x;
	mov.u32 	%r16, %ctaid.x;
	mov.u32 	%r2, %tid.x;
	mad.lo.s32 	%r17, %r1, %r16, %r2;
	mul.wide.s32 	%rd4, %r17, 4;
	add.s64 	%rd1, %rd3, %rd4;
	ld.global.f32 	%f1, [%rd1];
	add.s32 	%r18, %r2, %r1;
	cvt.u16.u32 	%rs3, %r18;
	sub.s16 	%rs4, 2047, %rs3;
	cvt.u16.u32 	%rs5, %r1;
	div.u16 	%rs1, %rs4, %rs5;
	and.b16  	%rs2, %rs1, 3;
	setp.eq.s16 	%p1, %rs2, 2;
	mov.u32 	%r44, %r2;
	@%p1 bra 	$L__BB10_3;
	cvt.u32.u16 	%r3, %rs2;
	mov.b32 	%r43, 0;
	mov.u32 	%r21, _ZZ11add_vectorsILi0E6float2EvPfE3shm;
	mov.u32 	%r44, %r2;
$L__BB10_2:
	.pragma "nounroll";
	shl.b32 	%r20, %r44, 3;
	add.s32 	%r22, %r21, %r20;
	st.shared.v2.f32 	[%r22], {%f1, %f1};
	add.s32 	%r44, %r44, %r1;
	add.s32 	%r43, %r43, 1;
	xor.b32  	%r23, %r43, %r3;
	setp.ne.s32 	%p2, %r23, 2;
	@%p2 bra 	$L__BB10_2;
$L__BB10_3:
	setp.lt.u16 	%p3, %rs1, 2;
	@%p3 bra 	$L__BB10_6;
	mov.u32 	%r25, _ZZ11add_vectorsILi0E6float2EvPfE3shm;
	shl.b32 	%r27, %r1, 3;
	shl.b32 	%r31, %r1, 2;
$L__BB10_5:
	shl.b32 	%r24, %r44, 3;
	add.s32 	%r26, %r25, %r24;
	st.shared.v2.f32 	[%r26], {%f1, %f1};
	add.s32 	%r28, %r26, %r27;
	st.shared.v2.f32 	[%r28], {%f1, %f1};
	add.s32 	%r29, %r28, %r27;
	st.shared.v2.f32 	[%r29], {%f1, %f1};
	add.s32 	%r30, %r29, %r27;
	st.shared.v2.f32 	[%r30], {%f1, %f1};
	add.s32 	%r44, %r31, %r44;
	setp.lt.u32 	%p4, %r44, 2048;
	@%p4 bra 	$L__BB10_5;
$L__BB10_6:
	shl.b32 	%r33, %r2, 3;
	mov.u32 	%r34, _ZZ11add_vectorsILi0E6float2EvPfE3shm;
	add.s32 	%r11, %r34, %r33;
	mov.f32 	%f74, 0f00000000;
	mov.b32 	%r46, 0;
	mov.f32 	%f75, %f74;
$L__BB10_7:
	mov.b32 	%r47, 64;
$L__BB10_8:
	add.s32 	%r36, %r11, %r47;
	ld.shared.v2.f32 	{%f9, %f10}, [%r36+-64];
	add.f32 	%f11, %f74, %f9;
	add.f32 	%f12, %f75, %f10;
	ld.shared.v2.f32 	{%f13, %f14}, [%r36+-56];
	add.f32 	%f15, %f11, %f13;
	add.f32 	%f16, %f12, %f14;
	ld.shared.v2.f32 	{%f17, %f18}, [%r36+-48];
	add.f32 	%f19, %f15, %f17;
	add.f32 	%f20, %f16, %f18;
	ld.shared.v2.f32 	{%f21, %f22}, [%r36+-40];
	add.f32 	%f23, %f19, %f21;
	add.f32 	%f24, %f20, %f22;
	ld.shared.v2.f32 	{%f25, %f26}, [%r36+-32];
	add.f32 	%f27, %f23, %f25;
	add.f32 	%f28, %f24, %f26;
	ld.shared.v2.f32 	{%f29, %f30}, [%r36+-24];
	add.f32 	%f31, %f27, %f29;
	add.f32 	%f32, %f28, %f30;
	ld.shared.v2.f32 	{%f33, %f34}, [%r36+-16];
	add.f32 	%f35, %f31, %f33;
	add.f32 	%f36, %f32, %f34;
	ld.shared.v2.f32 	{%f37, %f38}, [%r36+-8];
	add.f32 	%f39, %f35, %f37;
	add.f32 	%f40, %f36, %f38;
	ld.shared.v2.f32 	{%f41, %f42}, [%r36];
	add.f32 	%f43, %f39, %f41;
	add.f32 	%f44, %f40, %f42;
	ld.shared.v2.f32 	{%f45, %f46}, [%r36+8];
	add.f32 	%f47, %f43, %f45;
	add.f32 	%f48, %f44, %f46;
	ld.shared.v2.f32 	{%f49, %f50}, [%r36+16];
	add.f32 	%f51, %f47, %f49;
	add.f32 	%f52, %f48, %f50;
	ld.shared.v2.f32 	{%f53, %f54}, [%r36+24];
	add.f32 	%f55, %f51, %f53;
	add.f32 	%f56, %f52, %f54;
	ld.shared.v2.f32 	{%f57, %f58}, [%r36+32];
	add.f32 	%f59, %f55, %f57;
	add.f32 	%f60, %f56, %f58;
	ld.shared.v2.f32 	{%f61, %f62}, [%r36+40];
	add.f32 	%f63, %f59, %f61;
	add.f32 	%f64, %f60, %f62;
	ld.shared.v2.f32 	{%f65, %f66}, [%r36+48];
	add.f32 	%f67, %f63, %f65;
	add.f32 	%f68, %f64, %f66;
	ld.shared.v2.f32 	{%f69, %f70}, [%r36+56];
	add.f32 	%f74, %f67, %f69;
	add.f32 	%f75, %f68, %f70;
	add.s32 	%r47, %r47, 128;
	setp.ne.s32 	%p5, %r47, 2112;
	@%p5 bra 	$L__BB10_8;
	and.b32  	%r37, %r46, 255;
	add.s32 	%r38, %r37, %r2;
	shl.b32 	%r39, %r38, 3;
	add.s32 	%r41, %r34, %r39;
	st.shared.v2.f32 	[%r41], {%f74, %f75};
	add.s32 	%r46, %r46, 1;
	setp.ne.s32 	%p6, %r46, 1000;
	@%p6 bra 	$L__BB10_7;
	mul.f32 	%f71, %f75, %f74;
	st.global.f32 	[%rd1], %f71;
	ret;

}
	// .globl	_Z11add_vectorsILi2E6float2EvPf
.visible .entry _Z11add_vectorsILi2E6float2EvPf(
	.param .u64 .ptr .align 1 _Z11add_vectorsILi2E6float2EvPf_param_0
)
{
	.reg .pred 	%p<7>;
	.reg .b16 	%rs<6>;
	.reg .b32 	%r<49>;
	.reg .b32 	%f<76>;
	.reg .b64 	%rd<5>;
	// demoted variable
	.shared .align 8 .b8 _ZZ11add_vectorsILi2E6float2EvPfE3shm[16384];
	ld.param.u64 	%rd2, [_Z11add_vectorsILi2E6float2EvPf_param_0];
	cvta.to.global.u64 	%rd3, %rd2;
	mov.u32 	%r1, %ntid.x;
	mov.u32 	%r16, %ctaid.x;
	mov.u32 	%r2, %tid.x;
	mad.lo.s32 	%r17, %r1, %r16, %r2;
	mul.wide.s32 	%rd4, %r17, 4;
	add.s64 	%rd1, %rd3, %rd4;
	ld.global.f32 	%f1, [%rd1];
	add.s32 	%r18, %r2, %r1;
	cvt.u16.u32 	%rs3, %r18;
	sub.s16 	%rs4, 2047, %rs3;
	cvt.u16.u32 	%rs5, %r1;
	div.u16 	%rs1, %rs4, %rs5;
	and.b16  	%rs2, %rs1, 3;
	setp.eq.s16 	%p1, %rs2, 2;
	mov.u32 	%r45, %r2;
	@%p1 bra 	$L__BB11_3;
	cvt.u32.u16 	%r3, %rs2;
	mov.b32 	%r44, 0;
	mov.u32 	%r21, _ZZ11add_vectorsILi2E6float2EvPfE3shm;
	mov.u32 	%r45, %r2;
$L__BB11_2:
	.pragma "nounroll";
	shl.b32 	%r20, %r45, 3;
	add.s32 	%r22, %r21, %r20;
	st.shared.v2.f32 	[%r22], {%f1, %f1};
	add.s32 	%r45, %r45, %r1;
	add.s32 	%r44, %r44, 1;
	xor.b32  	%r23, %r44, %r3;
	setp.ne.s32 	%p2, %r23, 2;
	@%p2 bra 	$L__BB11_2;
$L__BB11_3:
	setp.lt.u16 	%p3, %rs1, 2;
	@%p3 bra 	$L__BB11_6;
	mov.u32 	%r25, _ZZ11add_vectorsILi2E6float2EvPfE3shm;
	shl.b32 	%r27, %r1, 3;
	shl.b32 	%r31, %r1, 2;
$L__BB11_5:
	shl.b32 	%r24, %r45, 3;
	add.s32 	%r26, %r25, %r24;
	st.shared.v2.f32 	[%r26], {%f1, %f1};
	add.s32 	%r28, %r26, %r27;
	st.shared.v2.f32 	[%r28], {%f1, %f1};
	add.s32 	%r29, %r28, %r27;
	st.shared.v2.f32 	[%r29], {%f1, %f1};
	add.s32 	%r30, %r29, %r27;
	st.shared.v2.f32 	[%r30], {%f1, %f1};
	add.s32 	%r45, %r31, %r45;
	setp.lt.u32 	%p4, %r45, 2048;
	@%p4 bra 	$L__BB11_5;
$L__BB11_6:
	shl.b32 	%r33, %r2, 2;
	and.b32  	%r34, %r33, 4088;
	mov.u32 	%r35, _ZZ11add_vectorsILi2E6float2EvPfE3shm;
	add.s32 	%r11, %r35, %r34;
	mov.f32 	%f74, 0f00000000;
	mov.b32 	%r47, 0;
	mov.f32 	%f75, %f74;
$L__BB11_7:
	mov.b32 	%r48, 64;
$L__BB11_8:
	add.s32 	%r37, %r11, %r48;
	ld.shared.v2.f32 	{%f9, %f10}, [%r37+-64];
	add.f32 	%f11, %f74, %f9;
	add.f32 	%f12, %f75, %f10;
	ld.shared.v2.f32 	{%f13, %f14}, [%r37+-56];
	add.f32 	%f15, %f11, %f13;
	add.f32 	%f16, %f12, %f14;
	ld.shared.v2.f32 	{%f17, %f18}, [%r37+-48];
	add.f32 	%f19, %f15, %f17;
	add.f32 	%f20, %f16, %f18;
	ld.shared.v2.f32 	{%f21, %f22}, [%r37+-40];
	add.f32 	%f23, %f19, %f21;
	add.f32 	%f24, %f20, %f22;
	ld.shared.v2.f32 	{%f25, %f26}, [%r37+-32];
	add.f32 	%f27, %f23, %f25;
	add.f32 	%f28, %f24, %f26;
	ld.shared.v2.f32 	{%f29, %f30}, [%r37+-24];
	add.f32 	%f31, %f27, %f29;
	add.f32 	%f32, %f28, %f30;
	ld.shared.v2.f32 	{%f33, %f34}, [%r37+-16];
	add.f32 	%f35, %f31, %f33;
	add.f32 	%f36, %f32, %f34;
	ld.shared.v2.f32 	{%f37, %f38}, [%r37+-8];
	add.f32 	%f39, %f35, %f37;
	add.f32 	%f40, %f36, %f38;
	ld.shared.v2.f32 	{%f41, %f42}, [%r37];
	add.f32 	%f43, %f39, %f41;
	add.f32 	%f44, %f40, %f42;
	ld.shared.v2.f32 	{%f45, %f46}, [%r37+8];
	add.f32 	%f47, %f43, %f45;
	add.f32 	%f48, %f44, %f46;
	ld.shared.v2.f32 	{%f49, %f50}, [%r37+16];
	add.f32 	%f51, %f47, %f49;
	add.f32 	%f52, %f48, %f50;
	ld.shared.v2.f32 	{%f53, %f54}, [%r37+24];
	add.f32 	%f55, %f51, %f53;
	add.f32 	%f56, %f52, %f54;
	ld.shared.v2.f32 	{%f57, %f58}, [%r37+32];
	add.f32 	%f59, %f55, %f57;
	add.f32 	%f60, %f56, %f58;
	ld.shared.v2.f32 	{%f61, %f62}, [%r37+40];
	add.f32 	%f63, %f59, %f61;
	add.f32 	%f64, %f60, %f62;
	ld.shared.v2.f32 	{%f65, %f66}, [%r37+48];
	add.f32 	%f67, %f63, %f65;
	add.f32 	%f68, %f64, %f66;
	ld.shared.v2.f32 	{%f69, %f70}, [%r37+56];
	add.f32 	%f74, %f67, %f69;
	add.f32 	%f75, %f68, %f70;
	add.s32 	%r48, %r48, 128;
	setp.ne.s32 	%p5, %r48, 2112;
	@%p5 bra 	$L__BB11_8;
	and.b32  	%r38, %r47, 255;
	add.s32 	%r39, %r38, %r2;
	shl.b32 	%r40, %r39, 3;
	add.s32 	%r42, %r35, %r40;
	st.shared.v2.f32 	[%r42], {%f74, %f75};
	add.s32 	%r47, %r47, 1;
	setp.ne.s32 	%p6, %r47, 1000;
	@%p6 bra 	$L__BB11_7;
	mul.f32 	%f71, %f75, %f74;
	st.global.f32 	[%rd1], %f71;
	ret;

}
	// .globl	_Z11add_vectorsILi3E6float2EvPf
.visible .entry _Z11add_vectorsILi3E6float2EvPf(
	.param .u64 .ptr .align 1 _Z11add_vectorsILi3E6float2EvPf_param_0
)
{
	.reg .pred 	%p<7>;
	.reg .b16 	%rs<6>;
	.reg .b32 	%r<49>;
	.reg .b32 	%f<76>;
	.reg .b64 	%rd<5>;
	// demoted variable
	.shared .align 8 .b8 _ZZ11add_vectorsILi3E6float2EvPfE3shm[16384];
	ld.param.u64 	%rd2, [_Z11add_vectorsILi3E6float2EvPf_param_0];
	cvta.to.global.u64 	%rd3, %rd2;
	mov.u32 	%r1, %ntid.x;
	mov.u32 	%r16, %ctaid.x;
	mov.u32 	%r2, %tid.x;
	mad.lo.s32 	%r17, %r1, %r16, %r2;
	mul.wide.s32 	%rd4, %r17, 4;
	add.s64 	%rd1, %rd3, %rd4;
	ld.global.f32 	%f1, [%rd1];
	add.s32 	%r18, %r2, %r1;
	cvt.u16.u32 	%rs3, %r18;
	sub.s16 	%rs4, 2047, %rs3;
	cvt.u16.u32 	%rs5, %r1;
	div.u16 	%rs1, %rs4, %rs5;
	and.b16  	%rs2, %rs1, 3;
	setp.eq.s16 	%p1, %rs2, 2;
	mov.u32 	%r45, %r2;
	@%p1 bra 	$L__BB12_3;
	cvt.u32.u16 	%r3, %rs2;
	mov.b32 	%r44, 0;
	mov.u32 	%r21, _ZZ11add_vectorsILi3E6float2EvPfE3shm;
	mov.u32 	%r45, %r2;
$L__BB12_2:
	.pragma "nounroll";
	shl.b32 	%r20, %r45, 3;
	add.s32 	%r22, %r21, %r20;
	st.shared.v2.f32 	[%r22], {%f1, %f1};
	add.s32 	%r45, %r45, %r1;
	add.s32 	%r44, %r44, 1;
	xor.b32  	%r23, %r44, %r3;
	setp.ne.s32 	%p2, %r23, 2;
	@%p2 bra 	$L__BB12_2;
$L__BB12_3:
	setp.lt.u16 	%p3, %rs1, 2;
	@%p3 bra 	$L__BB12_6;
	mov.u32 	%r25, _ZZ11add_vectorsILi3E6float2EvPfE3shm;
	shl.b32 	%r27, %r1, 3;
	shl.b32 	%r31, %r1, 2;
$L__BB12_5:
	shl.b32 	%r24, %r45, 3;
	add.s32 	%r26, %r25, %r24;
	st.shared.v2.f32 	[%r26], {%f1, %f1};
	add.s32 	%r28, %r26, %r27;
	st.shared.v2.f32 	[%r28], {%f1, %f1};
	add.s32 	%r29, %r28, %r27;
	st.shared.v2.f32 	[%r29], {%f1, %f1};
	add.s32 	%r30, %r29, %r27;
	st.shared.v2.f32 	[%r30], {%f1, %f1};
	add.s32 	%r45, %r31, %r45;
	setp.lt.u32 	%p4, %r45, 2048;
	@%p4 bra 	$L__BB12_5;
$L__BB12_6:
	shl.b32 	%r33, %r2, 1;
	and.b32  	%r34, %r33, 2040;
	mov.u32 	%r35, _ZZ11add_vectorsILi3E6float2EvPfE3shm;
	add.s32 	%r11, %r35, %r34;
	mov.f32 	%f74, 0f00000000;
	mov.b32 	%r47, 0;
	mov.f32 	%f75, %f74;
$L__BB12_7:
	mov.b32 	%r48, 64;
$L__BB12_8:
	add.s32 	%r37, %r11, %r48;
	ld.shared.v2.f32 	{%f9, %f10}, [%r37+-64];
	add.f32 	%f11, %f74, %f9;
	add.f32 	%f12, %f75, %f10;
	ld.shared.v2.f32 	{%f13, %f14}, [%r37+-56];
	add.f32 	%f15, %f11, %f13;
	add.f32 	%f16, %f12, %f14;
	ld.shared.v2.f32 	{%f17, %f18}, [%r37+-48];
	add.f32 	%f19, %f15, %f17;
	add.f32 	%f20, %f16, %f18;
	ld.shared.v2.f32 	{%f21, %f22}, [%r37+-40];
	add.f32 	%f23, %f19, %f21;
	add.f32 	%f24, %f20, %f22;
	ld.shared.v2.f32 	{%f25, %f26}, [%r37+-32];
	add.f32 	%f27, %f23, %f25;
	add.f32 	%f28, %f24, %f26;
	ld.shared.v2.f32 	{%f29, %f30}, [%r37+-24];
	add.f32 	%f31, %f27, %f29;
	add.f32 	%f32, %f28, %f30;
	ld.shared.v2.f32 	{%f33, %f34}, [%r37+-16];
	add.f32 	%f35, %f31, %f33;
	add.f32 	%f36, %f32, %f34;
	ld.shared.v2.f32 	{%f37, %f38}, [%r37+-8];
	add.f32 	%f39, %f35, %f37;
	add.f32 	%f40, %f36, %f38;
	ld.shared.v2.f32 	{%f41, %f42}, [%r37];
	add.f32 	%f43, %f39, %f41;
	add.f32 	%f44, %f40, %f42;
	ld.shared.v2.f32 	{%f45, %f46}, [%r37+8];
	add.f32 	%f47, %f43, %f45;
	add.f32 	%f48, %f44, %f46;
	ld.shared.v2.f32 	{%f49, %f50}, [%r37+16];
	add.f32 	%f51, %f47, %f49;
	add.f32 	%f52, %f48, %f50;
	ld.shared.v2.f32 	{%f53, %f54}, [%r37+24];
	add.f32 	%f55, %f51, %f53;
	add.f32 	%f56, %f52, %f54;
	ld.shared.v2.f32 	{%f57, %f58}, [%r37+32];
	add.f32 	%f59, %f55, %f57;
	add.f32 	%f60, %f56, %f58;
	ld.shared.v2.f32 	{%f61, %f62}, [%r37+40];
	add.f32 	%f63, %f59, %f61;
	add.f32 	%f64, %f60, %f62;
	ld.shared.v2.f32 	{%f65, %f66}, [%r37+48];
	add.f32 	%f67, %f63, %f65;
	add.f32 	%f68, %f64, %f66;
	ld.shared.v2.f32 	{%f69, %f70}, [%r37+56];
	add.f32 	%f74, %f67, %f69;
	add.f32 	%f75, %f68, %f70;
	add.s32 	%r48, %r48, 128;
	setp.ne.s32 	%p5, %r48, 2112;
	@%p5 bra 	$L__BB12_8;
	and.b32  	%r38, %r47, 255;
	add.s32 	%r39, %r38, %r2;
	shl.b32 	%r40, %r39, 3;
	add.s32 	%r42, %r35, %r40;
	st.shared.v2.f32 	[%r42], {%f74, %f75};
	add.s32 	%r47, %r47, 1;
	setp.ne.s32 	%p6, %r47, 1000;
	@%p6 bra 	$L__BB12_7;
	mul.f32 	%f71, %f75, %f74;
	st.global.f32 	[%rd1], %f71;
	ret;

}
	// .globl	_Z11add_vectorsILi4E6float2EvPf
.visible .entry _Z11add_vectorsILi4E6float2EvPf(
	.param .u64 .ptr .align 1 _Z11add_vectorsILi4E6float2EvPf_param_0
)
{
	.reg .pred 	%p<7>;
	.reg .b16 	%rs<6>;
	.reg .b32 	%r<48>;
	.reg .b32 	%f<76>;
	.reg .b64 	%rd<5>;
	// demoted variable
	.shared .align 8 .b8 _ZZ11add_vectorsILi4E6float2EvPfE3shm[16384];
	ld.param.u64 	%rd2, [_Z11add_vectorsILi4E6float2EvPf_param_0];
	cvta.to.global.u64 	%rd3, %rd2;
	mov.u32 	%r1, %ntid.x;
	mov.u32 	%r16, %ctaid.x;
	mov.u32 	%r2, %tid.x;
	mad.lo.s32 	%r17, %r1, %r16, %r2;
	mul.wide.s32 	%rd4, %r17, 4;
	add.s64 	%rd1, %rd3, %rd4;
	ld.global.f32 	%f1, [%rd1];
	add.s32 	%r18, %r2, %r1;
	cvt.u16.u32 	%rs3, %r18;
	sub.s16 	%rs4, 2047, %rs3;
	cvt.u16.u32 	%rs5, %r1;
	div.u16 	%rs1, %rs4, %rs5;
	and.b16  	%rs2, %rs1, 3;
	setp.eq.s16 	%p1, %rs2, 2;
	mov.u32 	%r44, %r2;
	@%p1 bra 	$L__BB13_3;
	cvt.u32.u16 	%r3, %rs2;
	mov.b32 	%r43, 0;
	mov.u32 	%r21, _ZZ11add_vectorsILi4E6float2EvPfE3shm;
	mov.u32 	%r44, %r2;
$L__BB13_2:
	.pragma "nounroll";
	shl.b32 	%r20, %r44, 3;
	add.s32 	%r22, %r21, %r20;
	st.shared.v2.f32 	[%r22], {%f1, %f1};
	add.s32 	%r44, %r44, %r1;
	add.s32 	%r43, %r43, 1;
	xor.b32  	%r23, %r43, %r3;
	setp.ne.s32 	%p2, %r23, 2;
	@%p2 bra 	$L__BB13_2;
$L__BB13_3:
	setp.lt.u16 	%p3, %rs1, 2;
	@%p3 bra 	$L__BB13_6;
	mov.u32 	%r25, _ZZ11add_vectorsILi4E6float2EvPfE3shm;
	shl.b32 	%r27, %r1, 3;
	shl.b32 	%r31, %r1, 2;
$L__BB13_5:
	shl.b32 	%r24, %r44, 3;
	add.s32 	%r26, %r25, %r24;
	st.shared.v2.f32 	[%r26], {%f1, %f1};
	add.s32 	%r28, %r26, %r27;
	st.shared.v2.f32 	[%r28], {%f1, %f1};
	add.s32 	%r29, %r28, %r27;
	st.shared.v2.f32 	[%r29], {%f1, %f1};
	add.s32 	%r30, %r29, %r27;
	st.shared.v2.f32 	[%r30], {%f1, %f1};
	add.s32 	%r44, %r31, %r44;
	setp.lt.u32 	%p4, %r44, 2048;
	@%p4 bra 	$L__BB13_5;
$L__BB13_6:
	and.b32  	%r33, %r2, 1016;
	mov.u32 	%r34, _ZZ11add_vectorsILi4E6float2EvPfE3shm;
	add.s32 	%r11, %r34, %r33;
	mov.f32 	%f74, 0f00000000;
	mov.b32 	%r46, 0;
	mov.f32 	%f75, %f74;
$L__BB13_7:
	mov.b32 	%r47, 64;
$L__BB13_8:
	add.s32 	%r36, %r11, %r47;
	ld.shared.v2.f32 	{%f9, %f10}, [%r36+-64];
	add.f32 	%f11, %f74, %f9;
	add.f32 	%f12, %f75, %f10;
	ld.shared.v2.f32 	{%f13, %f14}, [%r36+-56];
	add.f32 	%f15, %f11, %f13;
	add.f32 	%f16, %f12, %f14;
	ld.shared.v2.f32 	{%f17, %f18}, [%r36+-48];
	add.f32 	%f19, %f15, %f17;
	add.f32 	%f20, %f16, %f18;
	ld.shared.v2.f32 	{%f21, %f22}, [%r36+-40];
	add.f32 	%f23, %f19, %f21;
	add.f32 	%f24, %f20, %f22;
	ld.shared.v2.f32 	{%f25, %f26}, [%r36+-32];
	add.f32 	%f27, %f23, %f25;
	add.f32 	%f28, %f24, %f26;
	ld.shared.v2.f32 	{%f29, %f30}, [%r36+-24];
	add.f32 	%f31, %f27, %f29;
	add.f32 	%f32, %f28, %f30;
	ld.shared.v2.f32 	{%f33, %f34}, [%r36+-16];
	add.f32 	%f35, %f31, %f33;
	add.f32 	%f36, %f32, %f34;
	ld.shared.v2.f32 	{%f37, %f38}, [%r36+-8];
	add.f32 	%f39, %f35, %f37;
	add.f32 	%f40, %f36, %f38;
	ld.shared.v2.f32 	{%f41, %f42}, [%r36];
	add.f32 	%f43, %f39, %f41;
	add.f32 	%f44, %f40, %f42;
	ld.shared.v2.f32 	{%f45, %f46}, [%r36+8];
	add.f32 	%f47, %f43, %f45;
	add.f32 	%f48, %f44, %f46;
	ld.shared.v2.f32 	{%f49, %f50}, [%r36+16];
	add.f32 	%f51, %f47, %f49;
	add.f32 	%f52, %f48, %f50;
	ld.shared.v2.f32 	{%f53, %f54}, [%r36+24];
	add.f32 	%f55, %f51, %f53;
	add.f32 	%f56, %f52, %f54;
	ld.shared.v2.f32 	{%f57, %f58}, [%r36+32];
	add.f32 	%f59, %f55, %f57;
	add.f32 	%f60, %f56, %f58;
	ld.shared.v2.f32 	{%f61, %f62}, [%r36+40];
	add.f32 	%f63, %f59, %f61;
	add.f32 	%f64, %f60, %f62;
	ld.shared.v2.f32 	{%f65, %f66}, [%r36+48];
	add.f32 	%f67, %f63, %f65;
	add.f32 	%f68, %f64, %f66;
	ld.shared.v2.f32 	{%f69, %f70}, [%r36+56];
	add.f32 	%f74, %f67, %f69;
	add.f32 	%f75, %f68, %f70;
	add.s32 	%r47, %r47, 128;
	setp.ne.s32 	%p5, %r47, 2112;
	@%p5 bra 	$L__BB13_8;
	and.b32  	%r37, %r46, 255;
	add.s32 	%r38, %r37, %r2;
	shl.b32 	%r39, %r38, 3;
	add.s32 	%r41, %r34, %r39;
	st.shared.v2.f32 	[%r41], {%f74, %f75};
	add.s32 	%r46, %r46, 1;
	setp.ne.s32 	%p6, %r46, 1000;
	@%p6 bra 	$L__BB13_7;
	mul.f32 	%f71, %f75, %f74;
	st.global.f32 	[%rd1], %f71;
	ret;

}
	// .globl	_Z11add_vectorsILi5E6float2EvPf
.visible .entry _Z11add_vectorsILi5E6float2EvPf(
	.param .u64 .ptr .align 1 _Z11add_vectorsILi5E6float2EvPf_param_0
)
{
	.reg .pred 	%p<7>;
	.reg .b16 	%rs<6>;
	.reg .b32 	%r<49>;
	.reg .b32 	%f<76>;
	.reg .b64 	%rd<5>;
	// demoted variable
	.shared .align 8 .b8 _ZZ11add_vectorsILi5E6float2EvPfE3shm[16384];
	ld.param.u64 	%rd2, [_Z11add_vectorsILi5E6float2EvPf_param_0];
	cvta.to.global.u64 	%rd3, %rd2;
	mov.u32 	%r1, %ntid.x;
	mov.u32 	%r16, %ctaid.x;
	mov.u32 	%r2, %tid.x;
	mad.lo.s32 	%r17, %r1, %r16, %r2;
	mul.wide.s32 	%rd4, %r17, 4;
	add.s64 	%rd1, %rd3, %rd4;
	ld.global.f32 	%f1, [%rd1];
	add.s32 	%r18, %r2, %r1;
	cvt.u16.u32 	%rs3, %r18;
	sub.s16 	%rs4, 2047, %rs3;
	cvt.u16.u32 	%rs5, %r1;
	div.u16 	%rs1, %rs4, %rs5;
	and.b16  	%rs2, %rs1, 3;
	setp.eq.s16 	%p1, %rs2, 2;
	mov.u32 	%r45, %r2;
	@%p1 bra 	$L__BB14_3;
	cvt.u32.u16 	%r3, %rs2;
	mov.b32 	%r44, 0;
	mov.u32 	%r21, _ZZ11add_vectorsILi5E6float2EvPfE3shm;
	mov.u32 	%r45, %r2;
$L__BB14_2:
	.pragma "nounroll";
	shl.b32 	%r20, %r45, 3;
	add.s32 	%r22, %r21, %r20;
	st.shared.v2.f32 	[%r22], {%f1, %f1};
	add.s32 	%r45, %r45, %r1;
	add.s32 	%r44, %r44, 1;
	xor.b32  	%r23, %r44, %r3;
	setp.ne.s32 	%p2, %r23, 2;
	@%p2 bra 	$L__BB14_2;
$L__BB14_3:
	setp.lt.u16 	%p3, %rs1, 2;
	@%p3 bra 	$L__BB14_6;
	mov.u32 	%r25, _ZZ11add_vectorsILi5E6float2EvPfE3shm;
	shl.b32 	%r27, %r1, 3;
	shl.b32 	%r31, %r1, 2;
$L__BB14_5:
	shl.b32 	%r24, %r45, 3;
	add.s32 	%r26, %r25, %r24;
	st.shared.v2.f32 	[%r26], {%f1, %f1};
	add.s32 	%r28, %r26, %r27;
	st.shared.v2.f32 	[%r28], {%f1, %f1};
	add.s32 	%r29, %r28, %r27;
	st.shared.v2.f32 	[%r29], {%f1, %f1};
	add.s32 	%r30, %r29, %r27;
	st.shared.v2.f32 	[%r30], {%f1, %f1};
	add.s32 	%r45, %r31, %r45;
	setp.lt.u32 	%p4, %r45, 2048;
	@%p4 bra 	$L__BB14_5;
$L__BB14_6:
	shr.u32 	%r33, %r2, 1;
	and.b32  	%r34, %r33, 504;
	mov.u32 	%r35, _ZZ11add_vectorsILi5E6float2EvPfE3shm;
	add.s32 	%r11, %r35, %r34;
	mov.f32 	%f74, 0f00000000;
	mov.b32 	%r47, 0;
	mov.f32 	%f75, %f74;
$L__BB14_7:
	mov.b32 	%r48, 64;
$L__BB14_8:
	add.s32 	%r37, %r11, %r48;
	ld.shared.v2.f32 	{%f9, %f10}, [%r37+-64];
	add.f32 	%f11, %f74, %f9;
	add.f32 	%f12, %f75, %f10;
	ld.shared.v2.f32 	{%f13, %f14}, [%r37+-56];
	add.f32 	%f15, %f11, %f13;
	add.f32 	%f16, %f12, %f14;
	ld.shared.v2.f32 	{%f17, %f18}, [%r37+-48];
	add.f32 	%f19, %f15, %f17;
	add.f32 	%f20, %f16, %f18;
	ld.shared.v2.f32 	{%f21, %f22}, [%r37+-40];
	add.f32 	%f23, %f19, %f21;
	add.f32 	%f24, %f20, %f22;
	ld.shared.v2.f32 	{%f25, %f26}, [%r37+-32];
	add.f32 	%f27, %f23, %f25;
	add.f32 	%f28, %f24, %f26;
	ld.shared.v2.f32 	{%f29, %f30}, [%r37+-24];
	add.f32 	%f31, %f27, %f29;
	add.f32 	%f32, %f28, %f30;
	ld.shared.v2.f32 	{%f33, %f34}, [%r37+-16];
	add.f32 	%f35, %f31, %f33;
	add.f32 	%f36, %f32, %f34;
	ld.shared.v2.f32 	{%f37, %f38}, [%r37+-8];
	add.f32 	%f39, %f35, %f37;
	add.f32 	%f40, %f36, %f38;
	ld.shared.v2.f32 	{%f41, %f42}, [%r37];
	add.f32 	%f43, %f39, %f41;
	add.f32 	%f44, %f40, %f42;
	ld.shared.v2.f32 	{%f45, %f46}, [%r37+8];
	add.f32 	%f47, %f43, %f45;
	add.f32 	%f48, %f44, %f46;
	ld.shared.v2.f32 	{%f49, %f50}, [%r37+16];
	add.f32 	%f51, %f47, %f49;
	add.f32 	%f52, %f48, %f50;
	ld.shared.v2.f32 	{%f53, %f54}, [%r37+24];
	add.f32 	%f55, %f51, %f53;
	add.f32 	%f56, %f52, %f54;
	ld.shared.v2.f32 	{%f57, %f58}, [%r37+32];
	add.f32 	%f59, %f55, %f57;
	add.f32 	%f60, %f56, %f58;
	ld.shared.v2.f32 	{%f61, %f62}, [%r37+40];
	add.f32 	%f63, %f59, %f61;
	add.f32 	%f64, %f60, %f62;
	ld.shared.v2.f32 	{%f65, %f66}, [%r37+48];
	add.f32 	%f67, %f63, %f65;
	add.f32 	%f68, %f64, %f66;
	ld.shared.v2.f32 	{%f69, %f70}, [%r37+56];
	add.f32 	%f74, %f67, %f69;
	add.f32 	%f75, %f68, %f70;
	add.s32 	%r48, %r48, 128;
	setp.ne.s32 	%p5, %r48, 2112;
	@%p5 bra 	$L__BB14_8;
	and.b32  	%r38, %r47, 255;
	add.s32 	%r39, %r38, %r2;
	shl.b32 	%r40, %r39, 3;
	add.s32 	%r42, %r35, %r40;
	st.shared.v2.f32 	[%r42], {%f74, %f75};
	add.s32 	%r47, %r47, 1;
	setp.ne.s32 	%p6, %r47, 1000;
	@%p6 bra 	$L__BB14_7;
	mul.f32 	%f71, %f75, %f74;
	st.global.f32 	[%rd1], %f71;
	ret;

}
	// .globl	_Z11add_vectorsILi1E6float2EvPf
.visible .entry _Z11add_vectorsILi1E6float2EvPf(
	.param .u64 .ptr .align 1 _Z11add_vectorsILi1E6float2EvPf_param_0
)
{
	.reg .pred 	%p<7>;
	.reg .b16 	%rs<6>;
	.reg .b32 	%r<49>;
	.reg .b32 	%f<76>;
	.reg .b64 	%rd<5>;
	// demoted variable
	.shared .align 8 .b8 _ZZ11add_vectorsILi1E6float2EvPfE3shm[16384];
	ld.param.u64 	%rd2, [_Z11add_vectorsILi1E6float2EvPf_param_0];
	cvta.to.global.u64 	%rd3, %rd2;
	mov.u32 	%r1, %ntid.x;
	mov.u32 	%r16, %ctaid.x;
	mov.u32 	%r2, %tid.x;
	mad.lo.s32 	%r17, %r1, %r16, %r2;
	mul.wide.s32 	%rd4, %r17, 4;
	add.s64 	%rd1, %rd3, %rd4;
	ld.global.f32 	%f1, [%rd1];
	add.s32 	%r18, %r2, %r1;
	cvt.u16.u32 	%rs3, %r18;
	sub.s16 	%rs4, 2047, %rs3;
	cvt.u16.u32 	%rs5, %r1;
	div.u16 	%rs1, %rs4, %rs5;
	and.b16  	%rs2, %rs1, 3;
	setp.eq.s16 	%p1, %rs2, 2;
	mov.u32 	%r45, %r2;
	@%p1 bra 	$L__BB15_3;
	cvt.u32.u16 	%r3, %rs2;
	mov.b32 	%r44, 0;
	mov.u32 	%r21, _ZZ11add_vectorsILi1E6float2EvPfE3shm;
	mov.u32 	%r45, %r2;
$L__BB15_2:
	.pragma "nounroll";
	shl.b32 	%r20, %r45, 3;
	add.s32 	%r22, %r21, %r20;
	st.shared.v2.f32 	[%r22], {%f1, %f1};
	add.s32 	%r45, %r45, %r1;
	add.s32 	%r44, %r44, 1;
	xor.b32  	%r23, %r44, %r3;
	setp.ne.s32 	%p2, %r23, 2;
	@%p2 bra 	$L__BB15_2;
$L__BB15_3:
	setp.lt.u16 	%p3, %rs1, 2;
	@%p3 bra 	$L__BB15_6;
	mov.u32 	%r25, _ZZ11add_vectorsILi1E6float2EvPfE3shm;
	shl.b32 	%r27, %r1, 3;
	shl.b32 	%r31, %r1, 2;
$L__BB15_5:
	shl.b32 	%r24, %r45, 3;
	add.s32 	%r26, %r25, %r24;
	st.shared.v2.f32 	[%r26], {%f1, %f1};
	add.s32 	%r28, %r26, %r27;
	st.shared.v2.f32 	[%r28], {%f1, %f1};
	add.s32 	%r29, %r28, %r27;
	st.shared.v2.f32 	[%r29], {%f1, %f1};
	add.s32 	%r30, %r29, %r27;
	st.shared.v2.f32 	[%r30], {%f1, %f1};
	add.s32 	%r45, %r31, %r45;
	setp.lt.u32 	%p4, %r45, 2048;
	@%p4 bra 	$L__BB15_5;
$L__BB15_6:
	shr.u32 	%r33, %r2, 2;
	and.b32  	%r34, %r33, 248;
	mov.u32 	%r35, _ZZ11add_vectorsILi1E6float2EvPfE3shm;
	add.s32 	%r11, %r35, %r34;
	mov.f32 	%f74, 0f00000000;
	mov.b32 	%r47, 0;
	mov.f32 	%f75, %f74;
$L__BB15_7:
	mov.b32 	%r48, 64;
$L__BB15_8:
	add.s32 	%r37, %r11, %r48;
	ld.shared.v2.f32 	{%f9, %f10}, [%r37+-64];
	add.f32 	%f11, %f74, %f9;
	add.f32 	%f12, %f75, %f10;
	ld.shared.v2.f32 	{%f13, %f14}, [%r37+-56];
	add.f32 	%f15, %f11, %f13;
	add.f32 	%f16, %f12, %f14;
	ld.shared.v2.f32 	{%f17, %f18}, [%r37+-48];
	add.f32 	%f19, %f15, %f17;
	add.f32 	%f20, %f16, %f18;
	ld.shared.v2.f32 	{%f21, %f22}, [%r37+-40];
	add.f32 	%f23, %f19, %f21;
	add.f32 	%f24, %f20, %f22;
	ld.shared.v2.f32 	{%f25, %f26}, [%r37+-32];
	add.f32 	%f27, %f23, %f25;
	add.f32 	%f28, %f24, %f26;
	ld.shared.v2.f32 	{%f29, %f30}, [%r37+-24];
	add.f32 	%f31, %f27, %f29;
	add.f32 	%f32, %f28, %f30;
	ld.shared.v2.f32 	{%f33, %f34}, [%r37+-16];
	add.f32 	%f35, %f31, %f33;
	add.f32 	%f36, %f32, %f34;
	ld.shared.v2.f32 	{%f37, %f38}, [%r37+-8];
	add.f32 	%f39, %f35, %f37;
	add.f32 	%f40, %f36, %f38;
	ld.shared.v2.f32 	{%f41, %f42}, [%r37];
	add.f32 	%f43, %f39, %f41;
	add.f32 	%f44, %f40, %f42;
	ld.shared.v2.f32 	{%f45, %f46}, [%r37+8];
	add.f32 	%f47, %f43, %f45;
	add.f32 	%f48, %f44, %f46;
	ld.shared.v2.f32 	{%f49, %f50}, [%r37+16];
	add.f32 	%f51, %f47, %f49;
	add.f32 	%f52, %f48, %f50;
	ld.shared.v2.f32 	{%f53, %f54}, [%r37+24];
	add.f32 	%f55, %f51, %f53;
	add.f32 	%f56, %f52, %f54;
	ld.shared.v2.f32 	{%f57, %f58}, [%r37+32];
	add.f32 	%f59, %f55, %f57;
	add.f32 	%f60, %f56, %f58;
	ld.shared.v2.f32 	{%f61, %f62}, [%r37+40];
	add.f32 	%f63, %f59, %f61;
	add.f32 	%f64, %f60, %f62;
	ld.shared.v2.f32 	{%f65, %f66}, [%r37+48];
	add.f32 	%f67, %f63, %f65;
	add.f32 	%f68, %f64, %f66;
	ld.shared.v2.f32 	{%f69, %f70}, [%r37+56];
	add.f32 	%f74, %f67, %f69;
	add.f32 	%f75, %f68, %f70;
	add.s32 	%r48, %r48, 128;
	setp.ne.s32 	%p5, %r48, 2112;
	@%p5 bra 	$L__BB15_8;
	and.b32  	%r38, %r47, 255;
	add.s32 	%r39, %r38, %r2;
	shl.b32 	%r40, %r39, 3;
	add.s32 	%r42, %r35, %r40;
	st.shared.v2.f32 	[%r42], {%f74, %f75};
	add.s32 	%r47, %r47, 1;
	setp.ne.s32 	%p6, %r47, 1000;
	@%p6 bra 	$L__BB15_7;
	mul.f32 	%f71, %f75, %f74;
	st.global.f32 	[%rd1], %f71;
	ret;

}
	// .globl	_Z11add_vectorsILi6E6float2EvPf
.visible .entry _Z11add_vectorsILi6E6float2EvPf(
	.param .u64 .ptr .align 1 _Z11add_vectorsILi6E6float2EvPf_param_0
)
{
	.reg .pred 	%p<7>;
	.reg .b16 	%rs<6>;
	.reg .b32 	%r<52>;
	.reg .b32 	%f<76>;
	.reg .b64 	%rd<5>;
	// demoted variable
	.shared .align 8 .b8 _ZZ11add_vectorsILi6E6float2EvPfE3shm[16384];
	ld.param.u64 	%rd2, [_Z11add_vectorsILi6E6float2EvPf_param_0];
	cvta.to.global.u64 	%rd3, %rd2;
	mov.u32 	%r1, %ntid.x;
	mov.u32 	%r16, %ctaid.x;
	mov.u32 	%r2, %tid.x;
	mad.lo.s32 	%r17, %r1, %r16, %r2;
	mul.wide.s32 	%rd4, %r17, 4;
	add.s64 	%rd1, %rd3, %rd4;
	ld.global.f32 	%f1, [%rd1];
	add.s32 	%r18, %r2, %r1;
	cvt.u16.u32 	%rs3, %r18;
	sub.s16 	%rs4, 2047, %rs3;
	cvt.u16.u32 	%rs5, %r1;
	div.u16 	%rs1, %rs4, %rs5;
	and.b16  	%rs2, %rs1, 3;
	setp.eq.s16 	%p1, %rs2, 2;
	mov.u32 	%r48, %r2;
	@%p1 bra 	$L__BB16_3;
	cvt.u32.u16 	%r3, %rs2;
	mov.b32 	%r47, 0;
	mov.u32 	%r21, _ZZ11add_vectorsILi6E6float2EvPfE3shm;
	mov.u32 	%r48, %r2;
$L__BB16_2:
	.pragma "nounroll";
	shl.b32 	%r20, %r48, 3;
	add.s32 	%r22, %r21, %r20;
	st.shared.v2.f32 	[%r22], {%f1, %f1};
	add.s32 	%r48, %r48, %r1;
	add.s32 	%r47, %r47, 1;
	xor.b32  	%r23, %r47, %r3;
	setp.ne.s32 	%p2, %r23, 2;
	@%p2 bra 	$L__BB16_2;
$L__BB16_3:
	setp.lt.u16 	%p3, %rs1, 2;
	@%p3 bra 	$L__BB16_6;
	mov.u32 	%r25, _ZZ11add_vectorsILi6E6float2EvPfE3shm;
	shl.b32 	%r27, %r1, 3;
	shl.b32 	%r31, %r1, 2;
$L__BB16_5:
	shl.b32 	%r24, %r48, 3;
	add.s32 	%r26, %r25, %r24;
	st.shared.v2.f32 	[%r26], {%f1, %f1};
	add.s32 	%r28, %r26, %r27;
	st.shared.v2.f32 	[%r28], {%f1, %f1};
	add.s32 	%r29, %r28, %r27;
	st.shared.v2.f32 	[%r29], {%f1, %f1};
	add.s32 	%r30, %r29, %r27;
	st.shared.v2.f32 	[%r30], {%f1, %f1};
	add.s32 	%r48, %r31, %r48;
	setp.lt.u32 	%p4, %r48, 2048;
	@%p4 bra 	$L__BB16_5;
$L__BB16_6:
	shl.b32 	%r33, %r2, 8;
	and.b32  	%r34, %r33, 256;
	shl.b32 	%r35, %r2, 2;
	and.b32  	%r36, %r35, 4088;
	add.s32 	%r37, %r34, %r36;
	mov.u32 	%r38, _ZZ11add_vectorsILi6E6float2EvPfE3shm;
	add.s32 	%r11, %r38, %r37;
	mov.f32 	%f74, 0f00000000;
	mov.b32 	%r50, 0;
	mov.f32 	%f75, %f74;
$L__BB16_7:
	mov.b32 	%r51, 64;
$L__BB16_8:
	add.s32 	%r40, %r11, %r51;
	ld.shared.v2.f32 	{%f9, %f10}, [%r40+-64];
	add.f32 	%f11, %f74, %f9;
	add.f32 	%f12, %f75, %f10;
	ld.shared.v2.f32 	{%f13, %f14}, [%r40+-56];
	add.f32 	%f15, %f11, %f13;
	add.f32 	%f16, %f12, %f14;
	ld.shared.v2.f32 	{%f17, %f18}, [%r40+-48];
	add.f32 	%f19, %f15, %f17;
	add.f32 	%f20, %f16, %f18;
	ld.shared.v2.f32 	{%f21, %f22}, [%r40+-40];
	add.f32 	%f23, %f19, %f21;
	add.f32 	%f24, %f20, %f22;
	ld.shared.v2.f32 	{%f25, %f26}, [%r40+-32];
	add.f32 	%f27, %f23, %f25;
	add.f32 	%f28, %f24, %f26;
	ld.shared.v2.f32 	{%f29, %f30}, [%r40+-24];
	add.f32 	%f31, %f27, %f29;
	add.f32 	%f32, %f28, %f30;
	ld.shared.v2.f32 	{%f33, %f34}, [%r40+-16];
	add.f32 	%f35, %f31, %f33;
	add.f32 	%f36, %f32, %f34;
	ld.shared.v2.f32 	{%f37, %f38}, [%r40+-8];
	add.f32 	%f39, %f35, %f37;
	add.f32 	%f40, %f36, %f38;
	ld.shared.v2.f32 	{%f41, %f42}, [%r40];
	add.f32 	%f43, %f39, %f41;
	add.f32 	%f44, %f40, %f42;
	ld.shared.v2.f32 	{%f45, %f46}, [%r40+8];
	add.f32 	%f47, %f43, %f45;
	add.f32 	%f48, %f44, %f46;
	ld.shared.v2.f32 	{%f49, %f50}, [%r40+16];
	add.f32 	%f51, %f47, %f49;
	add.f32 	%f52, %f48, %f50;
	ld.shared.v2.f32 	{%f53, %f54}, [%r40+24];
	add.f32 	%f55, %f51, %f53;
	add.f32 	%f56, %f52, %f54;
	ld.shared.v2.f32 	{%f57, %f58}, [%r40+32];
	add.f32 	%f59, %f55, %f57;
	add.f32 	%f60, %f56, %f58;
	ld.shared.v2.f32 	{%f61, %f62}, [%r40+40];
	add.f32 	%f63, %f59, %f61;
	add.f32 	%f64, %f60, %f62;
	ld.shared.v2.f32 	{%f65, %f66}, [%r40+48];
	add.f32 	%f67, %f63, %f65;
	add.f32 	%f68, %f64, %f66;
	ld.shared.v2.f32 	{%f69, %f70}, [%r40+56];
	add.f32 	%f74, %f67, %f69;
	add.f32 	%f75, %f68, %f70;
	add.s32 	%r51, %r51, 128;
	setp.ne.s32 	%p5, %r51, 2112;
	@%p5 bra 	$L__BB16_8;
	and.b32  	%r41, %r50, 255;
	add.s32 	%r42, %r41, %r2;
	shl.b32 	%r43, %r42, 3;
	add.s32 	%r45, %r38, %r43;
	st.shared.v2.f32 	[%r45], {%f74, %f75};
	add.s32 	%r50, %r50, 1;
	setp.ne.s32 	%p6, %r50, 1000;
	@%p6 bra 	$L__BB16_7;
	mul.f32 	%f71, %f75, %f74;
	st.global.f32 	[%rd1], %f71;
	ret;

}
	// .globl	_Z11add_vectorsILi7E6float2EvPf
.visible .entry _Z11add_vectorsILi7E6float2EvPf(
	.param .u64 .ptr .align 1 _Z11add_vectorsILi7E6float2EvPf_param_0
)
{
	.reg .pred 	%p<7>;
	.reg .b16 	%rs<6>;
	.reg .b32 	%r<52>;
	.reg .b32 	%f<76>;
	.reg .b64 	%rd<5>;
	// demoted variable
	.shared .align 8 .b8 _ZZ11add_vectorsILi7E6float2EvPfE3shm[16384];
	ld.param.u64 	%rd2, [_Z11add_vectorsILi7E6float2EvPf_param_0];
	cvta.to.global.u64 	%rd3, %rd2;
	mov.u32 	%r1, %ntid.x;
	mov.u32 	%r16, %ctaid.x;
	mov.u32 	%r2, %tid.x;
	mad.lo.s32 	%r17, %r1, %r16, %r2;
	mul.wide.s32 	%rd4, %r17, 4;
	add.s64 	%rd1, %rd3, %rd4;
	ld.global.f32 	%f1, [%rd1];
	add.s32 	%r18, %r2, %r1;
	cvt.u16.u32 	%rs3, %r18;
	sub.s16 	%rs4, 2047, %rs3;
	cvt.u16.u32 	%rs5, %r1;
	div.u16 	%rs1, %rs4, %rs5;
	and.b16  	%rs2, %rs1, 3;
	setp.eq.s16 	%p1, %rs2, 2;
	mov.u32 	%r48, %r2;
	@%p1 bra 	$L__BB17_3;
	cvt.u32.u16 	%r3, %rs2;
	mov.b32 	%r47, 0;
	mov.u32 	%r21, _ZZ11add_vectorsILi7E6float2EvPfE3shm;
	mov.u32 	%r48, %r2;
$L__BB17_2:
	.pragma "nounroll";
	shl.b32 	%r20, %r48, 3;
	add.s32 	%r22, %r21, %r20;
	st.shared.v2.f32 	[%r22], {%f1, %f1};
	add.s32 	%r48, %r48, %r1;
	add.s32 	%r47, %r47, 1;
	xor.b32  	%r23, %r47, %r3;
	setp.ne.s32 	%p2, %r23, 2;
	@%p2 bra 	$L__BB17_2;
$L__BB17_3:
	setp.lt.u16 	%p3, %rs1, 2;
	@%p3 bra 	$L__BB17_6;
	mov.u32 	%r25, _ZZ11add_vectorsILi7E6float2EvPfE3shm;
	shl.b32 	%r27, %r1, 3;
	shl.b32 	%r31, %r1, 2;
$L__BB17_5:
	shl.b32 	%r24, %r48, 3;
	add.s32 	%r26, %r25, %r24;
	st.shared.v2.f32 	[%r26], {%f1, %f1};
	add.s32 	%r28, %r26, %r27;
	st.shared.v2.f32 	[%r28], {%f1, %f1};
	add.s32 	%r29, %r28, %r27;
	st.shared.v2.f32 	[%r29], {%f1, %f1};
	add.s32 	%r30, %r29, %r27;
	st.shared.v2.f32 	[%r30], {%f1, %f1};
	add.s32 	%r48, %r31, %r48;
	setp.lt.u32 	%p4, %r48, 2048;
	@%p4 bra 	$L__BB17_5;
$L__BB17_6:
	shl.b32 	%r33, %r2, 8;
	and.b32  	%r34, %r33, 768;
	shl.b32 	%r35, %r2, 1;
	and.b32  	%r36, %r35, 2040;
	add.s32 	%r37, %r34, %r36;
	mov.u32 	%r38, _ZZ11add_vectorsILi7E6float2EvPfE3shm;
	add.s32 	%r11, %r38, %r37;
	mov.f32 	%f74, 0f00000000;
	mov.b32 	%r50, 0;
	mov.f32 	%f75, %f74;
$L__BB17_7:
	mov.b32 	%r51, 64;
$L__BB17_8:
	add.s32 	%r40, %r11, %r51;
	ld.shared.v2.f32 	{%f9, %f10}, [%r40+-64];
	add.f32 	%f11, %f74, %f9;
	add.f32 	%f12, %f75, %f10;
	ld.shared.v2.f32 	{%f13, %f14}, [%r40+-56];
	add.f32 	%f15, %f11, %f13;
	add.f32 	%f16, %f12, %f14;
	ld.shared.v2.f32 	{%f17, %f18}, [%r40+-48];
	add.f32 	%f19, %f15, %f17;
	add.f32 	%f20, %f16, %f18;
	ld.shared.v2.f32 	{%f21, %f22}, [%r40+-40];
	add.f32 	%f23, %f19, %f21;
	add.f32 	%f24, %f20, %f22;
	ld.shared.v2.f32 	{%f25, %f26}, [%r40+-32];
	add.f32 	%f27, %f23, %f25;
	add.f32 	%f28, %f24, %f26;
	ld.shared.v2.f32 	{%f29, %f30}, [%r40+-24];
	add.f32 	%f31, %f27, %f29;
	add.f32 	%f32, %f28, %f30;
	ld.shared.v2.f32 	{%f33, %f34}, [%r40+-16];
	add.f32 	%f35, %f31, %f33;
	add.f32 	%f36, %f32, %f34;
	ld.shared.v2.f32 	{%f37, %f38}, [%r40+-8];
	add.f32 	%f39, %f35, %f37;
	add.f32 	%f40, %f36, %f38;
	ld.shared.v2.f32 	{%f41, %f42}, [%r40];
	add.f32 	%f43, %f39, %f41;
	add.f32 	%f44, %f40, %f42;
	ld.shared.v2.f32 	{%f45, %f46}, [%r40+8];
	add.f32 	%f47, %f43, %f45;
	add.f32 	%f48, %f44, %f46;
	ld.shared.v2.f32 	{%f49, %f50}, [%r40+16];
	add.f32 	%f51, %f47, %f49;
	add.f32 	%f52, %f48, %f50;
	ld.shared.v2.f32 	{%f53, %f54}, [%r40+24];
	add.f32 	%f55, %f51, %f53;
	add.f32 	%f56, %f52, %f54;
	ld.shared.v2.f32 	{%f57, %f58}, [%r40+32];
	add.f32 	%f59, %f55, %f57;
	add.f32 	%f60, %f56, %f58;
	ld.shared.v2.f32 	{%f61, %f62}, [%r40+40];
	add.f32 	%f63, %f59, %f61;
	add.f32 	%f64, %f60, %f62;
	ld.shared.v2.f32 	{%f65, %f66}, [%r40+48];
	add.f32 	%f67, %f63, %f65;
	add.f32 	%f68, %f64, %f66;
	ld.shared.v2.f32 	{%f69, %f70}, [%r40+56];
	add.f32 	%f74, %f67, %f69;
	add.f32 	%f75, %f68, %f70;
	add.s32 	%r51, %r51, 128;
	setp.ne.s32 	%p5, %r51, 2112;
	@%p5 bra 	$L__BB17_8;
	and.b32  	%r41, %r50, 255;
	add.s32 	%r42, %r41, %r2;
	shl.b32 	%r43, %r42, 3;
	add.s32 	%r45, %r38, %r43;
	st.shared.v2.f32 	[%r45], {%f74, %f75};
	add.s32 	%r50, %r50, 1;
	setp.ne.s32 	%p6, %r50, 1000;
	@%p6 bra 	$L__BB17_7;
	mul.f32 	%f71, %f75, %f74;
	st.global.f32 	[%rd1], %f71;
	ret;

}
	// .globl	_Z11add_vectorsILi8E6float2EvPf
.visible .entry _Z11add_vectorsILi8E6float2EvPf(
	.param .u64 .ptr .align 1 _Z11add_vectorsILi8E6float2EvPf_param_0
)
{
	.reg .pred 	%p<7>;
	.reg .b16 	%rs<6>;
	.reg .b32 	%r<51>;
	.reg .b32 	%f<76>;
	.reg .b64 	%rd<5>;
	// demoted variable
	.shared .align 8 .b8 _ZZ11add_vectorsILi8E6float2EvPfE3shm[16384];
	ld.param.u64 	%rd2, [_Z11add_vectorsILi8E6float2EvPf_param_0];
	cvta.to.global.u64 	%rd3, %rd2;
	mov.u32 	%r1, %ntid.x;
	mov.u32 	%r16, %ctaid.x;
	mov.u32 	%r2, %tid.x;
	mad.lo.s32 	%r17, %r1, %r16, %r2;
	mul.wide.s32 	%rd4, %r17, 4;
	add.s64 	%rd1, %rd3, %rd4;
	ld.global.f32 	%f1, [%rd1];
	add.s32 	%r18, %r2, %r1;
	cvt.u16.u32 	%rs3, %r18;
	sub.s16 	%rs4, 2047, %rs3;
	cvt.u16.u32 	%rs5, %r1;
	div.u16 	%rs1, %rs4, %rs5;
	and.b16  	%rs2, %rs1, 3;
	setp.eq.s16 	%p1, %rs2, 2;
	mov.u32 	%r47, %r2;
	@%p1 bra 	$L__BB18_3;
	cvt.u32.u16 	%r3, %rs2;
	mov.b32 	%r46, 0;
	mov.u32 	%r21, _ZZ11add_vectorsILi8E6float2EvPfE3shm;
	mov.u32 	%r47, %r2;
$L__BB18_2:
	.pragma "nounroll";
	shl.b32 	%r20, %r47, 3;
	add.s32 	%r22, %r21, %r20;
	st.shared.v2.f32 	[%r22], {%f1, %f1};
	add.s32 	%r47, %r47, %r1;
	add.s32 	%r46, %r46, 1;
	xor.b32  	%r23, %r46, %r3;
	setp.ne.s32 	%p2, %r23, 2;
	@%p2 bra 	$L__BB18_2;
$L__BB18_3:
	setp.lt.u16 	%p3, %rs1, 2;
	@%p3 bra 	$L__BB18_6;
	mov.u32 	%r25, _ZZ11add_vectorsILi8E6float2EvPfE3shm;
	shl.b32 	%r27, %r1, 3;
	shl.b32 	%r31, %r1, 2;
$L__BB18_5:
	shl.b32 	%r24, %r47, 3;
	add.s32 	%r26, %r25, %r24;
	st.shared.v2.f32 	[%r26], {%f1, %f1};
	add.s32 	%r28, %r26, %r27;
	st.shared.v2.f32 	[%r28], {%f1, %f1};
	add.s32 	%r29, %r28, %r27;
	st.shared.v2.f32 	[%r29], {%f1, %f1};
	add.s32 	%r30, %r29, %r27;
	st.shared.v2.f32 	[%r30], {%f1, %f1};
	add.s32 	%r47, %r31, %r47;
	setp.lt.u32 	%p4, %r47, 2048;
	@%p4 bra 	$L__BB18_5;
$L__BB18_6:
	shl.b32 	%r33, %r2, 8;
	and.b32  	%r34, %r33, 1792;
	and.b32  	%r35, %r2, 1016;
	add.s32 	%r36, %r34, %r35;
	mov.u32 	%r37, _ZZ11add_vectorsILi8E6float2EvPfE3shm;
	add.s32 	%r11, %r37, %r36;
	mov.f32 	%f74, 0f00000000;
	mov.b32 	%r49, 0;
	mov.f32 	%f75, %f74;
$L__BB18_7:
	mov.b32 	%r50, 64;
$L__BB18_8:
	add.s32 	%r39, %r11, %r50;
	ld.shared.v2.f32 	{%f9, %f10}, [%r39+-64];
	add.f32 	%f11, %f74, %f9;
	add.f32 	%f12, %f75, %f10;
	ld.shared.v2.f32 	{%f13, %f14}, [%r39+-56];
	add.f32 	%f15, %f11, %f13;
	add.f32 	%f16, %f12, %f14;
	ld.shared.v2.f32 	{%f17, %f18}, [%r39+-48];
	add.f32 	%f19, %f15, %f17;
	add.f32 	%f20, %f16, %f18;
	ld.shared.v2.f32 	{%f21, %f22}, [%r39+-40];
	add.f32 	%f23, %f19, %f21;
	add.f32 	%f24, %f20, %f22;
	ld.shared.v2.f32 	{%f25, %f26}, [%r39+-32];
	add.f32 	%f27, %f23, %f25;
	add.f32 	%f28, %f24, %f26;
	ld.shared.v2.f32 	{%f29, %f30}, [%r39+-24];
	add.f32 	%f31, %f27, %f29;
	add.f32 	%f32, %f28, %f30;
	ld.shared.v2.f32 	{%f33, %f34}, [%r39+-16];
	add.f32 	%f35, %f31, %f33;
	add.f32 	%f36, %f32, %f34;
	ld.shared.v2.f32 	{%f37, %f38}, [%r39+-8];
	add.f32 	%f39, %f35, %f37;
	add.f32 	%f40, %f36, %f38;
	ld.shared.v2.f32 	{%f41, %f42}, [%r39];
	add.f32 	%f43, %f39, %f41;
	add.f32 	%f44, %f40, %f42;
	ld.shared.v2.f32 	{%f45, %f46}, [%r39+8];
	add.f32 	%f47, %f43, %f45;
	add.f32 	%f48, %f44, %f46;
	ld.shared.v2.f32 	{%f49, %f50}, [%r39+16];
	add.f32 	%f51, %f47, %f49;
	add.f32 	%f52, %f48, %f50;
	ld.shared.v2.f32 	{%f53, %f54}, [%r39+24];
	add.f32 	%f55, %f51, %f53;
	add.f32 	%f56, %f52, %f54;
	ld.shared.v2.f32 	{%f57, %f58}, [%r39+32];
	add.f32 	%f59, %f55, %f57;
	add.f32 	%f60, %f56, %f58;
	ld.shared.v2.f32 	{%f61, %f62}, [%r39+40];
	add.f32 	%f63, %f59, %f61;
	add.f32 	%f64, %f60, %f62;
	ld.shared.v2.f32 	{%f65, %f66}, [%r39+48];
	add.f32 	%f67, %f63, %f65;
	add.f32 	%f68, %f64, %f66;
	ld.shared.v2.f32 	{%f69, %f70}, [%r39+56];
	add.f32 	%f74, %f67, %f69;
	add.f32 	%f75, %f68, %f70;
	add.s32 	%r50, %r50, 128;
	setp.ne.s32 	%p5, %r50, 2112;
	@%p5 bra 	$L__BB18_8;
	and.b32  	%r40, %r49, 255;
	add.s32 	%r41, %r40, %r2;
	shl.b32 	%r42, %r41, 3;
	add.s32 	%r44, %r37, %r42;
	st.shared.v2.f32 	[%r44], {%f74, %f75};
	add.s32 	%r49, %r49, 1;
	setp.ne.s32 	%p6, %r49, 1000;
	@%p6 bra 	$L__BB18_7;
	mul.f32 	%f71, %f75, %f74;
	st.global.f32 	[%rd1], %f71;
	ret;

}
	// .globl	_Z11add_vectorsILi9E6float2EvPf
.visible .entry _Z11add_vectorsILi9E6float2EvPf(
	.param .u64 .ptr .align 1 _Z11add_vectorsILi9E6float2EvPf_param_0
)
{
	.reg .pred 	%p<7>;
	.reg .b16 	%rs<6>;
	.reg .b32 	%r<52>;
	.reg .b32 	%f<76>;
	.reg .b64 	%rd<5>;
	// demoted variable
	.shared .align 8 .b8 _ZZ11add_vectorsILi9E6float2EvPfE3shm[16384];
	ld.param.u64 	%rd2, [_Z11add_vectorsILi9E6float2EvPf_param_0];
	cvta.to.global.u64 	%rd3, %rd2;
	mov.u32 	%r1, %ntid.x;
	mov.u32 	%r16, %ctaid.x;
	mov.u32 	%r2, %tid.x;
	mad.lo.s32 	%r17, %r1, %r16, %r2;
	mul.wide.s32 	%rd4, %r17, 4;
	add.s64 	%rd1, %rd3, %rd4;
	ld.global.f32 	%f1, [%rd1];
	add.s32 	%r18, %r2, %r1;
	cvt.u16.u32 	%rs3, %r18;
	sub.s16 	%rs4, 2047, %rs3;
	cvt.u16.u32 	%rs5, %r1;
	div.u16 	%rs1, %rs4, %rs5;
	and.b16  	%rs2, %rs1, 3;
	setp.eq.s16 	%p1, %rs2, 2;
	mov.u32 	%r48, %r2;
	@%p1 bra 	$L__BB19_3;
	cvt.u32.u16 	%r3, %rs2;
	mov.b32 	%r47, 0;
	mov.u32 	%r21, _ZZ11add_vectorsILi9E6float2EvPfE3shm;
	mov.u32 	%r48, %r2;
$L__BB19_2:
	.pragma "nounroll";
	shl.b32 	%r20, %r48, 3;
	add.s32 	%r22, %r21, %r20;
	st.shared.v2.f32 	[%r22], {%f1, %f1};
	add.s32 	%r48, %r48, %r1;
	add.s32 	%r47, %r47, 1;
	xor.b32  	%r23, %r47, %r3;
	setp.ne.s32 	%p2, %r23, 2;
	@%p2 bra 	$L__BB19_2;
$L__BB19_3:
	setp.lt.u16 	%p3, %rs1, 2;
	@%p3 bra 	$L__BB19_6;
	mov.u32 	%r25, _ZZ11add_vectorsILi9E6float2EvPfE3shm;
	shl.b32 	%r27, %r1, 3;
	shl.b32 	%r31, %r1, 2;
$L__BB19_5:
	shl.b32 	%r24, %r48, 3;
	add.s32 	%r26, %r25, %r24;
	st.shared.v2.f32 	[%r26], {%f1, %f1};
	add.s32 	%r28, %r26, %r27;
	st.shared.v2.f32 	[%r28], {%f1, %f1};
	add.s32 	%r29, %r28, %r27;
	st.shared.v2.f32 	[%r29], {%f1, %f1};
	add.s32 	%r30, %r29, %r27;
	st.shared.v2.f32 	[%r30], {%f1, %f1};
	add.s32 	%r48, %r31, %r48;
	setp.lt.u32 	%p4, %r48, 2048;
	@%p4 bra 	$L__BB19_5;
$L__BB19_6:
	shl.b32 	%r33, %r2, 8;
	and.b32  	%r34, %r33, 3840;
	shr.u32 	%r35, %r2, 1;
	and.b32  	%r36, %r35, 504;
	add.s32 	%r37, %r34, %r36;
	mov.u32 	%r38, _ZZ11add_vectorsILi9E6float2EvPfE3shm;
	add.s32 	%r11, %r38, %r37;
	mov.f32 	%f74, 0f00000000;
	mov.b32 	%r50, 0;
	mov.f32 	%f75, %f74;
$L__BB19_7:
	mov.b32 	%r51, 64;
$L__BB19_8:
	add.s32 	%r40, %r11, %r51;
	ld.shared.v2.f32 	{%f9, %f10}, [%r40+-64];
	add.f32 	%f11, %f74, %f9;
	add.f32 	%f12, %f75, %f10;
	ld.shared.v2.f32 	{%f13, %f14}, [%r40+-56];
	add.f32 	%f15, %f11, %f13;
	add.f32 	%f16, %f12, %f14;
	ld.shared.v2.f32 	{%f17, %f18}, [%r40+-48];
	add.f32 	%f19, %f15, %f17;
	add.f32 	%f20, %f16, %f18;
	ld.shared.v2.f32 	{%f21, %f22}, [%r40+-40];
	add.f32 	%f23, %f19, %f21;
	add.f32 	%f24, %f20, %f22;
	ld.shared.v2.f32 	{%f25, %f26}, [%r40+-32];
	add.f32 	%f27, %f23, %f25;
	add.f32 	%f28, %f24, %f26;
	ld.shared.v2.f32 	{%f29, %f30}, [%r40+-24];
	add.f32 	%f31, %f27, %f29;
	add.f32 	%f32, %f28, %f30;
	ld.shared.v2.f32 	{%f33, %f34}, [%r40+-16];
	add.f32 	%f35, %f31, %f33;
	add.f32 	%f36, %f32, %f34;
	ld.shared.v2.f32 	{%f37, %f38}, [%r40+-8];
	add.f32 	%f39, %f35, %f37;
	add.f32 	%f40, %f36, %f38;
	ld.shared.v2.f32 	{%f41, %f42}, [%r40];
	add.f32 	%f43, %f39, %f41;
	add.f32 	%f44, %f40, %f42;
	ld.shared.v2.f32 	{%f45, %f46}, [%r40+8];
	add.f32 	%f47, %f43, %f45;
	add.f32 	%f48, %f44, %f46;
	ld.shared.v2.f32 	{%f49, %f50}, [%r40+16];
	add.f32 	%f51, %f47, %f49;
	add.f32 	%f52, %f48, %f50;
	ld.shared.v2.f32 	{%f53, %f54}, [%r40+24];
	add.f32 	%f55, %f51, %f53;
	add.f32 	%f56, %f52, %f54;
	ld.shared.v2.f32 	{%f57, %f58}, [%r40+32];
	add.f32 	%f59, %f55, %f57;
	add.f32 	%f60, %f56, %f58;
	ld.shared.v2.f32 	{%f61, %f62}, [%r40+40];
	add.f32 	%f63, %f59, %f61;
	add.f32 	%f64, %f60, %f62;
	ld.shared.v2.f32 	{%f65, %f66}, [%r40+48];
	add.f32 	%f67, %f63, %f65;
	add.f32 	%f68, %f64, %f66;
	ld.shared.v2.f32 	{%f69, %f70}, [%r40+56];
	add.f32 	%f74, %f67, %f69;
	add.f32 	%f75, %f68, %f70;
	add.s32 	%r51, %r51, 128;
	setp.ne.s32 	%p5, %r51, 2112;
	@%p5 bra 	$L__BB19_8;
	and.b32  	%r41, %r50, 255;
	add.s32 	%r42, %r41, %r2;
	shl.b32 	%r43, %r42, 3;
	add.s32 	%r45, %r38, %r43;
	st.shared.v2.f32 	[%r45], {%f74, %f75};
	add.s32 	%r50, %r50, 1;
	setp.ne.s32 	%p6, %r50, 1000;
	@%p6 bra 	$L__BB19_7;
	mul.f32 	%f71, %f75, %f74;
	st.global.f32 	[%rd1], %f71;
	ret;

}
	// .globl	_Z11add_vectorsILi0E6float4EvPf
.visible .entry _Z11add_vectorsILi0E6float4EvPf(
	.param .u64 .ptr .align 1 _Z11add_vectorsILi0E6float4EvPf_param_0
)
{
	.reg .pred 	%p<8>;
	.reg .b32 	%r<55>;
	.reg .b32 	%f<150>;
	.reg .b64 	%rd<5>;
	// demoted variable
	.shared .align 16 .b8 _ZZ11add_vectorsILi0E6float4EvPfE3shm[16384];
	ld.param.u64 	%rd2, [_Z11add_vectorsILi0E6float4EvPf_param_0];
	cvta.to.global.u64 	%rd3, %rd2;
	mov.u32 	%r1, %ntid.x;
	mov.u32 	%r17, %ctaid.x;
	mov.u32 	%r2, %tid.x;
	mad.lo.s32 	%r18, %r1, %r17, %r2;
	mul.wide.s32 	%rd4, %r18, 4;
	add.s64 	%rd1, %rd3, %rd4;
	ld.global.f32 	%f1, [%rd1];
	add.s32 	%r19, %r2, %r1;
	max.u32 	%r20, %r19, 1024;
	setp.lt.u32 	%p1, %r19, 1024;
	selp.u32 	%r21, 1, 0, %p1;
	add.s32 	%r22, %r19, %r21;
	sub.s32 	%r23, %r20, %r22;
	div.u32 	%r24, %r23, %r1;
	add.s32 	%r3, %r24, %r21;
	and.b32  	%r25, %r3, 3;
	setp.eq.s32 	%p2, %r25, 3;
	mov.u32 	%r51, %r2;
	@%p2 bra 	$L__BB20_3;
	add.s32 	%r27, %r3, 1;
	and.b32  	%r4, %r27, 3;
	mov.b32 	%r50, 0;
	mov.u32 	%r51, %r2;
$L__BB20_2:
	.pragma "nounroll";
	shl.b32 	%r28, %r51, 4;
	mov.u32 	%r29, _ZZ11add_vectorsILi0E6float4EvPfE3shm;
	add.s32 	%r30, %r29, %r28;
	st.shared.v4.f32 	[%r30], {%f1, %f1, %f1, %f1};
	add.s32 	%r51, %r51, %r1;
	add.s32 	%r50, %r50, 1;
	setp.ne.s32 	%p3, %r50, %r4;
	@%p3 bra 	$L__BB20_2;
$L__BB20_3:
	setp.lt.u32 	%p4, %r3, 3;
	@%p4 bra 	$L__BB20_6;
	mov.u32 	%r32, _ZZ11add_vectorsILi0E6float4EvPfE3shm;
	shl.b32 	%r34, %r1, 4;
	shl.b32 	%r38, %r1, 2;
$L__BB20_5:
	shl.b32 	%r31, %r51, 4;
	add.s32 	%r33, %r32, %r31;
	st.shared.v4.f32 	[%r33], {%f1, %f1, %f1, %f1};
	add.s32 	%r35, %r33, %r34;
	st.shared.v4.f32 	[%r35], {%f1, %f1, %f1, %f1};
	add.s32 	%r36, %r35, %r34;
	st.shared.v4.f32 	[%r36], {%f1, %f1, %f1, %f1};
	add.s32 	%r37, %r36, %r34;
	st.shared.v4.f32 	[%r37], {%f1, %f1, %f1, %f1};
	add.s32 	%r51, %r38, %r51;
	setp.lt.u32 	%p5, %r51, 1024;
	@%p5 bra 	$L__BB20_5;
$L__BB20_6:
	shl.b32 	%r40, %r2, 4;
	mov.u32 	%r41, _ZZ11add_vectorsILi0E6float4EvPfE3shm;
	add.s32 	%r12, %r41, %r40;
	mov.f32 	%f146, 0f00000000;
	mov.b32 	%r53, 0;
	mov.f32 	%f147, %f146;
	mov.f32 	%f148, %f146;
	mov.f32 	%f149, %f146;
$L__BB20_7:
	mov.b32 	%r54, 128;
$L__BB20_8:
	add.s32 	%r43, %r12, %r54;
	ld.shared.v4.f32 	{%f15, %f16, %f17, %f18}, [%r43+-128];
	add.f32 	%f19, %f146, %f15;
	add.f32 	%f20, %f147, %f16;
	add.f32 	%f21, %f148, %f17;
	add.f32 	%f22, %f149, %f18;
	ld.shared.v4.f32 	{%f23, %f24, %f25, %f26}, [%r43+-112];
	add.f32 	%f27, %f19, %f23;
	add.f32 	%f28, %f20, %f24;
	add.f32 	%f29, %f21, %f25;
	add.f32 	%f30, %f22, %f26;
	ld.shared.v4.f32 	{%f31, %f32, %f33, %f34}, [%r43+-96];
	add.f32 	%f35, %f27, %f31;
	add.f32 	%f36, %f28, %f32;
	add.f32 	%f37, %f29, %f33;
	add.f32 	%f38, %f30, %f34;
	ld.shared.v4.f32 	{%f39, %f40, %f41, %f42}, [%r43+-80];
	add.f32 	%f43, %f35, %f39;
	add.f32 	%f44, %f36, %f40;
	add.f32 	%f45, %f37, %f41;
	add.f32 	%f46, %f38, %f42;
	ld.shared.v4.f32 	{%f47, %f48, %f49, %f50}, [%r43+-64];
	add.f32 	%f51, %f43, %f47;
	add.f32 	%f52, %f44, %f48;
	add.f32 	%f53, %f45, %f49;
	add.f32 	%f54, %f46, %f50;
	ld.shared.v4.f32 	{%f55, %f56, %f57, %f58}, [%r43+-48];
	add.f32 	%f59, %f51, %f55;
	add.f32 	%f60, %f52, %f56;
	add.f32 	%f61, %f53, %f57;
	add.f32 	%f62, %f54, %f58;
	ld.shared.v4.f32 	{%f63, %f64, %f65, %f66}, [%r43+-32];
	add.f32 	%f67, %f59, %f63;
	add.f32 	%f68, %f60, %f64;
	add.f32 	%f69, %f61, %f65;
	add.f32 	%f70, %f62, %f66;
	ld.shared.v4.f32 	{%f71, %f72, %f73, %f74}, [%r43+-16];
	add.f32 	%f75, %f67, %f71;
	add.f32 	%f76, %f68, %f72;
	add.f32 	%f77, %f69, %f73;
	add.f32 	%f78, %f70, %f74;
	ld.shared.v4.f32 	{%f79, %f80, %f81, %f82}, [%r43];
	add.f32 	%f83, %f75, %f79;
	add.f32 	%f84, %f76, %f80;
	add.f32 	%f85, %f77, %f81;
	add.f32 	%f86, %f78, %f82;
	ld.shared.v4.f32 	{%f87, %f88, %f89, %f90}, [%r43+16];
	add.f32 	%f91, %f83, %f87;
	add.f32 	%f92, %f84, %f88;
	add.f32 	%f93, %f85, %f89;
	add.f32 	%f94, %f86, %f90;
	ld.shared.v4.f32 	{%f95, %f96, %f97, %f98}, [%r43+32];
	add.f32 	%f99, %f91, %f95;
	add.f32 	%f100, %f92, %f96;
	add.f32 	%f101, %f93, %f97;
	add.f32 	%f102, %f94, %f98;
	ld.shared.v4.f32 	{%f103, %f104, %f105, %f106}, [%r43+48];
	add.f32 	%f107, %f99, %f103;
	add.f32 	%f108, %f100, %f104;
	add.f32 	%f109, %f101, %f105;
	add.f32 	%f110, %f102, %f106;
	ld.shared.v4.f32 	{%f111, %f112, %f113, %f114}, [%r43+64];
	add.f32 	%f115, %f107, %f111;
	add.f32 	%f116, %f108, %f112;
	add.f32 	%f117, %f109, %f113;
	add.f32 	%f118, %f110, %f114;
	ld.shared.v4.f32 	{%f119, %f120, %f121, %f122}, [%r43+80];
	add.f32 	%f123, %f115, %f119;
	add.f32 	%f124, %f116, %f120;
	add.f32 	%f125, %f117, %f121;
	add.f32 	%f126, %f118, %f122;
	ld.shared.v4.f32 	{%f127, %f128, %f129, %f130}, [%r43+96];
	add.f32 	%f131, %f123, %f127;
	add.f32 	%f132, %f124, %f128;
	add.f32 	%f133, %f125, %f129;
	add.f32 	%f134, %f126, %f130;
	ld.shared.v4.f32 	{%f135, %f136, %f137, %f138}, [%r43+112];
	add.f32 	%f146, %f131, %f135;
	add.f32 	%f147, %f132, %f136;
	add.f32 	%f148, %f133, %f137;
	add.f32 	%f149, %f134, %f138;
	add.s32 	%r54, %r54, 256;
	setp.ne.s32 	%p6, %r54, 4224;
	@%p6 bra 	$L__BB20_8;
	and.b32  	%r44, %r53, 255;
	add.s32 	%r45, %r44, %r2;
	shl.b32 	%r46, %r45, 4;
	add.s32 	%r48, %r41, %r46;
	st.shared.v4.f32 	[%r48], {%f146, %f147, %f148, %f149};
	add.s32 	%r53, %r53, 1;
	setp.ne.s32 	%p7, %r53, 1000;
	@%p7 bra 	$L__BB20_7;
	mul.f32 	%f139, %f147, %f146;
	mul.f32 	%f140, %f148, %f139;
	mul.f32 	%f141, %f149, %f140;
	st.global.f32 	[%rd1], %f141;
	ret;

}
	// .globl	_Z11add_vectorsILi2E6float4EvPf
.visible .entry _Z11add_vectorsILi2E6float4EvPf(
	.param .u64 .ptr .align 1 _Z11add_vectorsILi2E6float4EvPf_param_0
)
{
	.reg .pred 	%p<8>;
	.reg .b32 	%r<56>;
	.reg .b32 	%f<150>;
	.reg .b64 	%rd<5>;
	// demoted variable
	.shared .align 16 .b8 _ZZ11add_vectorsILi2E6float4EvPfE3shm[16384];
	ld.param.u64 	%rd2, [_Z11add_vectorsILi2E6float4EvPf_param_0];
	cvta.to.global.u64 	%rd3, %rd2;
	mov.u32 	%r1, %ntid.x;
	mov.u32 	%r17, %ctaid.x;
	mov.u32 	%r2, %tid.x;
	mad.lo.s32 	%r18, %r1, %r17, %r2;
	mul.wide.s32 	%rd4, %r18, 4;
	add.s64 	%rd1, %rd3, %rd4;
	ld.global.f32 	%f1, [%rd1];
	add.s32 	%r19, %r2, %r1;
	max.u32 	%r20, %r19, 1024;
	setp.lt.u32 	%p1, %r19, 1024;
	selp.u32 	%r21, 1, 0, %p1;
	add.s32 	%r22, %r19, %r21;
	sub.s32 	%r23, %r20, %r22;
	div.u32 	%r24, %r23, %r1;
	add.s32 	%r3, %r24, %r21;
	and.b32  	%r25, %r3, 3;
	setp.eq.s32 	%p2, %r25, 3;
	mov.u32 	%r52, %r2;
	@%p2 bra 	$L__BB21_3;
	add.s32 	%r27, %r3, 1;
	and.b32  	%r4, %r27, 3;
	mov.b32 	%r51, 0;
	mov.u32 	%r52, %r2;
$L__BB21_2:
	.pragma "nounroll";
	shl.b32 	%r28, %r52, 4;
	mov.u32 	%r29, _ZZ11add_vectorsILi2E6float4EvPfE3shm;
	add.s32 	%r30, %r29, %r28;
	st.shared.v4.f32 	[%r30], {%f1, %f1, %f1, %f1};
	add.s32 	%r52, %r52, %r1;
	add.s32 	%r51, %r51, 1;
	setp.ne.s32 	%p3, %r51, %r4;
	@%p3 bra 	$L__BB21_2;
$L__BB21_3:
	setp.lt.u32 	%p4, %r3, 3;
	@%p4 bra 	$L__BB21_6;
	mov.u32 	%r32, _ZZ11add_vectorsILi2E6float4EvPfE3shm;
	shl.b32 	%r34, %r1, 4;
	shl.b32 	%r38, %r1, 2;
$L__BB21_5:
	shl.b32 	%r31, %r52, 4;
	add.s32 	%r33, %r32, %r31;
	st.shared.v4.f32 	[%r33], {%f1, %f1, %f1, %f1};
	add.s32 	%r35, %r33, %r34;
	st.shared.v4.f32 	[%r35], {%f1, %f1, %f1, %f1};
	add.s32 	%r36, %r35, %r34;
	st.shared.v4.f32 	[%r36], {%f1, %f1, %f1, %f1};
	add.s32 	%r37, %r36, %r34;
	st.shared.v4.f32 	[%r37], {%f1, %f1, %f1, %f1};
	add.s32 	%r52, %r38, %r52;
	setp.lt.u32 	%p5, %r52, 1024;
	@%p5 bra 	$L__BB21_5;
$L__BB21_6:
	shl.b32 	%r40, %r2, 3;
	and.b32  	%r41, %r40, 8176;
	mov.u32 	%r42, _ZZ11add_vectorsILi2E6float4EvPfE3shm;
	add.s32 	%r12, %r42, %r41;
	mov.f32 	%f146, 0f00000000;
	mov.b32 	%r54, 0;
	mov.f32 	%f147, %f146;
	mov.f32 	%f148, %f146;
	mov.f32 	%f149, %f146;
$L__BB21_7:
	mov.b32 	%r55, 128;
$L__BB21_8:
	add.s32 	%r44, %r12, %r55;
	ld.shared.v4.f32 	{%f15, %f16, %f17, %f18}, [%r44+-128];
	add.f32 	%f19, %f146, %f15;
	add.f32 	%f20, %f147, %f16;
	add.f32 	%f21, %f148, %f17;
	add.f32 	%f22, %f149, %f18;
	ld.shared.v4.f32 	{%f23, %f24, %f25, %f26}, [%r44+-112];
	add.f32 	%f27, %f19, %f23;
	add.f32 	%f28, %f20, %f24;
	add.f32 	%f29, %f21, %f25;
	add.f32 	%f30, %f22, %f26;
	ld.shared.v4.f32 	{%f31, %f32, %f33, %f34}, [%r44+-96];
	add.f32 	%f35, %f27, %f31;
	add.f32 	%f36, %f28, %f32;
	add.f32 	%f37, %f29, %f33;
	add.f32 	%f38, %f30, %f34;
	ld.shared.v4.f32 	{%f39, %f40, %f41, %f42}, [%r44+-80];
	add.f32 	%f43, %f35, %f39;
	add.f32 	%f44, %f36, %f40;
	add.f32 	%f45, %f37, %f41;
	add.f32 	%f46, %f38, %f42;
	ld.shared.v4.f32 	{%f47, %f48, %f49, %f50}, [%r44+-64];
	add.f32 	%f51, %f43, %f47;
	add.f32 	%f52, %f44, %f48;
	add.f32 	%f53, %f45, %f49;
	add.f32 	%f54, %f46, %f50;
	ld.shared.v4.f32 	{%f55, %f56, %f57, %f58}, [%r44+-48];
	add.f32 	%f59, %f51, %f55;
	add.f32 	%f60, %f52, %f56;
	add.f32 	%f61, %f53, %f57;
	add.f32 	%f62, %f54, %f58;
	ld.shared.v4.f32 	{%f63, %f64, %f65, %f66}, [%r44+-32];
	add.f32 	%f67, %f59, %f63;
	add.f32 	%f68, %f60, %f64;
	add.f32 	%f69, %f61, %f65;
	add.f32 	%f70, %f62, %f66;
	ld.shared.v4.f32 	{%f71, %f72, %f73, %f74}, [%r44+-16];
	add.f32 	%f75, %f67, %f71;
	add.f32 	%f76, %f68, %f72;
	add.f32 	%f77, %f69, %f73;
	add.f32 	%f78, %f70, %f74;
	ld.shared.v4.f32 	{%f79, %f80, %f81, %f82}, [%r44];
	add.f32 	%f83, %f75, %f79;
	add.f32 	%f84, %f76, %f80;
	add.f32 	%f85, %f77, %f81;
	add.f32 	%f86, %f78, %f82;
	ld.shared.v4.f32 	{%f87, %f88, %f89, %f90}, [%r44+16];
	add.f32 	%f91, %f83, %f87;
	add.f32 	%f92, %f84, %f88;
	add.f32 	%f93, %f85, %f89;
	add.f32 	%f94, %f86, %f90;
	ld.shared.v4.f32 	{%f95, %f96, %f97, %f98}, [%r44+32];
	add.f32 	%f99, %f91, %f95;
	add.f32 	%f100, %f92, %f96;
	add.f32 	%f101, %f93, %f97;
	add.f32 	%f102, %f94, %f98;
	ld.shared.v4.f32 	{%f103, %f104, %f105, %f106}, [%r44+48];
	add.f32 	%f107, %f99, %f103;
	add.f32 	%f108, %f100, %f104;
	add.f32 	%f109, %f101, %f105;
	add.f32 	%f110, %f102, %f106;
	ld.shared.v4.f32 	{%f111, %f112, %f113, %f114}, [%r44+64];
	add.f32 	%f115, %f107, %f111;
	add.f32 	%f116, %f108, %f112;
	add.f32 	%f117, %f109, %f113;
	add.f32 	%f118, %f110, %f114;
	ld.shared.v4.f32 	{%f119, %f120, %f121, %f122}, [%r44+80];
	add.f32 	%f123, %f115, %f119;
	add.f32 	%f124, %f116, %f120;
	add.f32 	%f125, %f117, %f121;
	add.f32 	%f126, %f118, %f122;
	ld.shared.v4.f32 	{%f127, %f128, %f129, %f130}, [%r44+96];
	add.f32 	%f131, %f123, %f127;
	add.f32 	%f132, %f124, %f128;
	add.f32 	%f133, %f125, %f129;
	add.f32 	%f134, %f126, %f130;
	ld.shared.v4.f32 	{%f135, %f136, %f137, %f138}, [%r44+112];
	add.f32 	%f146, %f131, %f135;
	add.f32 	%f147, %f132, %f136;
	add.f32 	%f148, %f133, %f137;
	add.f32 	%f149, %f134, %f138;
	add.s32 	%r55, %r55, 256;
	setp.ne.s32 	%p6, %r55, 4224;
	@%p6 bra 	$L__BB21_8;
	and.b32  	%r45, %r54, 255;
	add.s32 	%r46, %r45, %r2;
	shl.b32 	%r47, %r46, 4;
	add.s32 	%r49, %r42, %r47;
	st.shared.v4.f32 	[%r49], {%f146, %f147, %f148, %f149};
	add.s32 	%r54, %r54, 1;
	setp.ne.s32 	%p7, %r54, 1000;
	@%p7 bra 	$L__BB21_7;
	mul.f32 	%f139, %f147, %f146;
	mul.f32 	%f140, %f148, %f139;
	mul.f32 	%f141, %f149, %f140;
	st.global.f32 	[%rd1], %f141;
	ret;

}
	// .globl	_Z11add_vectorsILi3E6float4EvPf
.visible .entry _Z11add_vectorsILi3E6float4EvPf(
	.param .u64 .ptr .align 1 _Z11add_vectorsILi3E6float4EvPf_param_0
)
{
	.reg .pred 	%p<8>;
	.reg .b32 	%r<56>;
	.reg .b32 	%f<150>;
	.reg .b64 	%rd<5>;
	// demoted variable
	.shared .align 16 .b8 _ZZ11add_vectorsILi3E6float4EvPfE3shm[16384];
	ld.param.u64 	%rd2, [_Z11add_vectorsILi3E6float4EvPf_param_0];
	cvta.to.global.u64 	%rd3, %rd2;
	mov.u32 	%r1, %ntid.x;
	mov.u32 	%r17, %ctaid.x;
	mov.u32 	%r2, %tid.x;
	mad.lo.s32 	%r18, %r1, %r17, %r2;
	mul.wide.s32 	%rd4, %r18, 4;
	add.s64 	%rd1, %rd3, %rd4;
	ld.global.f32 	%f1, [%rd1];
	add.s32 	%r19, %r2, %r1;
	max.u32 	%r20, %r19, 1024;
	setp.lt.u32 	%p1, %r19, 1024;
	selp.u32 	%r21, 1, 0, %p1;
	add.s32 	%r22, %r19, %r21;
	sub.s32 	%r23, %r20, %r22;
	div.u32 	%r24, %r23, %r1;
	add.s32 	%r3, %r24, %r21;
	and.b32  	%r25, %r3, 3;
	setp.eq.s32 	%p2, %r25, 3;
	mov.u32 	%r52, %r2;
	@%p2 bra 	$L__BB22_3;
	add.s32 	%r27, %r3, 1;
	and.b32  	%r4, %r27, 3;
	mov.b32 	%r51, 0;
	mov.u32 	%r52, %r2;
$L__BB22_2:
	.pragma "nounroll";
	shl.b32 	%r28, %r52, 4;
	mov.u32 	%r29, _ZZ11add_vectorsILi3E6float4EvPfE3shm;
	add.s32 	%r30, %r29, %r28;
	st.shared.v4.f32 	[%r30], {%f1, %f1, %f1, %f1};
	add.s32 	%r52, %r52, %r1;
	add.s32 	%r51, %r51, 1;
	setp.ne.s32 	%p3, %r51, %r4;
	@%p3 bra 	$L__BB22_2;
$L__BB22_3:
	setp.lt.u32 	%p4, %r3, 3;
	@%p4 bra 	$L__BB22_6;
	mov.u32 	%r32, _ZZ11add_vectorsILi3E6float4EvPfE3shm;
	shl.b32 	%r34, %r1, 4;
	shl.b32 	%r38, %r1, 2;
$L__BB22_5:
	shl.b32 	%r31, %r52, 4;
	add.s32 	%r33, %r32, %r31;
	st.shared.v4.f32 	[%r33], {%f1, %f1, %f1, %f1};
	add.s32 	%r35, %r33, %r34;
	st.shared.v4.f32 	[%r35], {%f1, %f1, %f1, %f1};
	add.s32 	%r36, %r35, %r34;
	st.shared.v4.f32 	[%r36], {%f1, %f1, %f1, %f1};
	add.s32 	%r37, %r36, %r34;
	st.shared.v4.f32 	[%r37], {%f1, %f1, %f1, %f1};
	add.s32 	%r52, %r38, %r52;
	setp.lt.u32 	%p5, %r52, 1024;
	@%p5 bra 	$L__BB22_5;
$L__BB22_6:
	shl.b32 	%r40, %r2, 2;
	and.b32  	%r41, %r40, 4080;
	mov.u32 	%r42, _ZZ11add_vectorsILi3E6float4EvPfE3shm;
	add.s32 	%r12, %r42, %r41;
	mov.f32 	%f146, 0f00000000;
	mov.b32 	%r54, 0;
	mov.f32 	%f147, %f146;
	mov.f32 	%f148, %f146;
	mov.f32 	%f149, %f146;
$L__BB22_7:
	mov.b32 	%r55, 128;
$L__BB22_8:
	add.s32 	%r44, %r12, %r55;
	ld.shared.v4.f32 	{%f15, %f16, %f17, %f18}, [%r44+-128];
	add.f32 	%f19, %f146, %f15;
	add.f32 	%f20, %f147, %f16;
	add.f32 	%f21, %f148, %f17;
	add.f32 	%f22, %f149, %f18;
	ld.shared.v4.f32 	{%f23, %f24, %f25, %f26}, [%r44+-112];
	add.f32 	%f27, %f19, %f23;
	add.f32 	%f28, %f20, %f24;
	add.f32 	%f29, %f21, %f25;
	add.f32 	%f30, %f22, %f26;
	ld.shared.v4.f32 	{%f31, %f32, %f33, %f34}, [%r44+-96];
	add.f32 	%f35, %f27, %f31;
	add.f32 	%f36, %f28, %f32;
	add.f32 	%f37, %f29, %f33;
	add.f32 	%f38, %f30, %f34;
	ld.shared.v4.f32 	{%f39, %f40, %f41, %f42}, [%r44+-80];
	add.f32 	%f43, %f35, %f39;
	add.f32 	%f44, %f36, %f40;
	add.f32 	%f45, %f37, %f41;
	add.f32 	%f46, %f38, %f42;
	ld.shared.v4.f32 	{%f47, %f48, %f49, %f50}, [%r44+-64];
	add.f32 	%f51, %f43, %f47;
	add.f32 	%f52, %f44, %f48;
	add.f32 	%f53, %f45, %f49;
	add.f32 	%f54, %f46, %f50;
	ld.shared.v4.f32 	{%f55, %f56, %f57, %f58}, [%r44+-48];
	add.f32 	%f59, %f51, %f55;
	add.f32 	%f60, %f52, %f56;
	add.f32 	%f61, %f53, %f57;
	add.f32 	%f62, %f54, %f58;
	ld.shared.v4.f32 	{%f63, %f64, %f65, %f66}, [%r44+-32];
	add.f32 	%f67, %f59, %f63;
	add.f32 	%f68, %f60, %f64;
	add.f32 	%f69, %f61, %f65;
	add.f32 	%f70, %f62, %f66;
	ld.shared.v4.f32 	{%f71, %f72, %f73, %f74}, [%r44+-16];
	add.f32 	%f75, %f67, %f71;
	add.f32 	%f76, %f68, %f72;
	add.f32 	%f77, %f69, %f73;
	add.f32 	%f78, %f70, %f74;
	ld.shared.v4.f32 	{%f79, %f80, %f81, %f82}, [%r44];
	add.f32 	%f83, %f75, %f79;
	add.f32 	%f84, %f76, %f80;
	add.f32 	%f85, %f77, %f81;
	add.f32 	%f86, %f78, %f82;
	ld.shared.v4.f32 	{%f87, %f88, %f89, %f90}, [%r44+16];
	add.f32 	%f91, %f83, %f87;
	add.f32 	%f92, %f84, %f88;
	add.f32 	%f93, %f85, %f89;
	add.f32 	%f94, %f86, %f90;
	ld.shared.v4.f32 	{%f95, %f96, %f97, %f98}, [%r44+32];
	add.f32 	%f99, %f91, %f95;
	add.f32 	%f100, %f92, %f96;
	add.f32 	%f101, %f93, %f97;
	add.f32 	%f102, %f94, %f98;
	ld.shared.v4.f32 	{%f103, %f104, %f105, %f106}, [%r44+48];
	add.f32 	%f107, %f99, %f103;
	add.f32 	%f108, %f100, %f104;
	add.f32 	%f109, %f101, %f105;
	add.f32 	%f110, %f102, %f106;
	ld.shared.v4.f32 	{%f111, %f112, %f113, %f114}, [%r44+64];
	add.f32 	%f115, %f107, %f111;
	add.f32 	%f116, %f108, %f112;
	add.f32 	%f117, %f109, %f113;
	add.f32 	%f118, %f110, %f114;
	ld.shared.v4.f32 	{%f119, %f120, %f121, %f122}, [%r44+80];
	add.f32 	%f123, %f115, %f119;
	add.f32 	%f124, %f116, %f120;
	add.f32 	%f125, %f117, %f121;
	add.f32 	%f126, %f118, %f122;
	ld.shared.v4.f32 	{%f127, %f128, %f129, %f130}, [%r44+96];
	add.f32 	%f131, %f123, %f127;
	add.f32 	%f132, %f124, %f128;
	add.f32 	%f133, %f125, %f129;
	add.f32 	%f134, %f126, %f130;
	ld.shared.v4.f32 	{%f135, %f136, %f137, %f138}, [%r44+112];
	add.f32 	%f146, %f131, %f135;
	add.f32 	%f147, %f132, %f136;
	add.f32 	%f148, %f133, %f137;
	add.f32 	%f149, %f134, %f138;
	add.s32 	%r55, %r55, 256;
	setp.ne.s32 	%p6, %r55, 4224;
	@%p6 bra 	$L__BB22_8;
	and.b32  	%r45, %r54, 255;
	add.s32 	%r46, %r45, %r2;
	shl.b32 	%r47, %r46, 4;
	add.s32 	%r49, %r42, %r47;
	st.shared.v4.f32 	[%r49], {%f146, %f147, %f148, %f149};
	add.s32 	%r54, %r54, 1;
	setp.ne.s32 	%p7, %r54, 1000;
	@%p7 bra 	$L__BB22_7;
	mul.f32 	%f139, %f147, %f146;
	mul.f32 	%f140, %f148, %f139;
	mul.f32 	%f141, %f149, %f140;
	st.global.f32 	[%rd1], %f141;
	ret;

}
	// .globl	_Z11add_vectorsILi4E6float4EvPf
.visible .entry _Z11add_vectorsILi4E6float4EvPf(
	.param .u64 .ptr .align 1 _Z11add_vectorsILi4E6float4EvPf_param_0
)
{
	.reg .pred 	%p<8>;
	.reg .b32 	%r<56>;
	.reg .b32 	%f<150>;
	.reg .b64 	%rd<5>;
	// demoted variable
	.shared .align 16 .b8 _ZZ11add_vectorsILi4E6float4EvPfE3shm[16384];
	ld.param.u64 	%rd2, [_Z11add_vectorsILi4E6float4EvPf_param_0];
	cvta.to.global.u64 	%rd3, %rd2;
	mov.u32 	%r1, %ntid.x;
	mov.u32 	%r17, %ctaid.x;
	mov.u32 	%r2, %tid.x;
	mad.lo.s32 	%r18, %r1, %r17, %r2;
	mul.wide.s32 	%rd4, %r18, 4;
	add.s64 	%rd1, %rd3, %rd4;
	ld.global.f32 	%f1, [%rd1];
	add.s32 	%r19, %r2, %r1;
	max.u32 	%r20, %r19, 1024;
	setp.lt.u32 	%p1, %r19, 1024;
	selp.u32 	%r21, 1, 0, %p1;
	add.s32 	%r22, %r19, %r21;
	sub.s32 	%r23, %r20, %r22;
	div.u32 	%r24, %r23, %r1;
	add.s32 	%r3, %r24, %r21;
	and.b32  	%r25, %r3, 3;
	setp.eq.s32 	%p2, %r25, 3;
	mov.u32 	%r52, %r2;
	@%p2 bra 	$L__BB23_3;
	add.s32 	%r27, %r3, 1;
	and.b32  	%r4, %r27, 3;
	mov.b32 	%r51, 0;
	mov.u32 	%r52, %r2;
$L__BB23_2:
	.pragma "nounroll";
	shl.b32 	%r28, %r52, 4;
	mov.u32 	%r29, _ZZ11add_vectorsILi4E6float4EvPfE3shm;
	add.s32 	%r30, %r29, %r28;
	st.shared.v4.f32 	[%r30], {%f1, %f1, %f1, %f1};
	add.s32 	%r52, %r52, %r1;
	add.s32 	%r51, %r51, 1;
	setp.ne.s32 	%p3, %r51, %r4;
	@%p3 bra 	$L__BB23_2;
$L__BB23_3:
	setp.lt.u32 	%p4, %r3, 3;
	@%p4 bra 	$L__BB23_6;
	mov.u32 	%r32, _ZZ11add_vectorsILi4E6float4EvPfE3shm;
	shl.b32 	%r34, %r1, 4;
	shl.b32 	%r38, %r1, 2;
$L__BB23_5:
	shl.b32 	%r31, %r52, 4;
	add.s32 	%r33, %r32, %r31;
	st.shared.v4.f32 	[%r33], {%f1, %f1, %f1, %f1};
	add.s32 	%r35, %r33, %r34;
	st.shared.v4.f32 	[%r35], {%f1, %f1, %f1, %f1};
	add.s32 	%r36, %r35, %r34;
	st.shared.v4.f32 	[%r36], {%f1, %f1, %f1, %f1};
	add.s32 	%r37, %r36, %r34;
	st.shared.v4.f32 	[%r37], {%f1, %f1, %f1, %f1};
	add.s32 	%r52, %r38, %r52;
	setp.lt.u32 	%p5, %r52, 1024;
	@%p5 bra 	$L__BB23_5;
$L__BB23_6:
	shl.b32 	%r40, %r2, 1;
	and.b32  	%r41, %r40, 2032;
	mov.u32 	%r42, _ZZ11add_vectorsILi4E6float4EvPfE3shm;
	add.s32 	%r12, %r42, %r41;
	mov.f32 	%f146, 0f00000000;
	mov.b32 	%r54, 0;
	mov.f32 	%f147, %f146;
	mov.f32 	%f148, %f146;
	mov.f32 	%f149, %f146;
$L__BB23_7:
	mov.b32 	%r55, 128;
$L__BB23_8:
	add.s32 	%r44, %r12, %r55;
	ld.shared.v4.f32 	{%f15, %f16, %f17, %f18}, [%r44+-128];
	add.f32 	%f19, %f146, %f15;
	add.f32 	%f20, %f147, %f16;
	add.f32 	%f21, %f148, %f17;
	add.f32 	%f22, %f149, %f18;
	ld.shared.v4.f32 	{%f23, %f24, %f25, %f26}, [%r44+-112];
	add.f32 	%f27, %f19, %f23;
	add.f32 	%f28, %f20, %f24;
	add.f32 	%f29, %f21, %f25;
	add.f32 	%f30, %f22, %f26;
	ld.shared.v4.f32 	{%f31, %f32, %f33, %f34}, [%r44+-96];
	add.f32 	%f35, %f27, %f31;
	add.f32 	%f36, %f28, %f32;
	add.f32 	%f37, %f29, %f33;
	add.f32 	%f38, %f30, %f34;
	ld.shared.v4.f32 	{%f39, %f40, %f41, %f42}, [%r44+-80];
	add.f32 	%f43, %f35, %f39;
	add.f32 	%f44, %f36, %f40;
	add.f32 	%f45, %f37, %f41;
	add.f32 	%f46, %f38, %f42;
	ld.shared.v4.f32 	{%f47, %f48, %f49, %f50}, [%r44+-64];
	add.f32 	%f51, %f43, %f47;
	add.f32 	%f52, %f44, %f48;
	add.f32 	%f53, %f45, %f49;
	add.f32 	%f54, %f46, %f50;
	ld.shared.v4.f32 	{%f55, %f56, %f57, %f58}, [%r44+-48];
	add.f32 	%f59, %f51, %f55;
	add.f32 	%f60, %f52, %f56;
	add.f32 	%f61, %f53, %f57;
	add.f32 	%f62, %f54, %f58;
	ld.shared.v4.f32 	{%f63, %f64, %f65, %f66}, [%r44+-32];
	add.f32 	%f67, %f59, %f63;
	add.f32 	%f68, %f60, %f64;
	add.f32 	%f69, %f61, %f65;
	add.f32 	%f70, %f62, %f66;
	ld.shared.v4.f32 	{%f71, %f72, %f73, %f74}, [%r44+-16];
	add.f32 	%f75, %f67, %f71;
	add.f32 	%f76, %f68, %f72;
	add.f32 	%f77, %f69, %f73;
	add.f32 	%f78, %f70, %f74;
	ld.shared.v4.f32 	{%f79, %f80, %f81, %f82}, [%r44];
	add.f32 	%f83, %f75, %f79;
	add.f32 	%f84, %f76, %f80;
	add.f32 	%f85, %f77, %f81;
	add.f32 	%f86, %f78, %f82;
	ld.shared.v4.f32 	{%f87, %f88, %f89, %f90}, [%r44+16];
	add.f32 	%f91, %f83, %f87;
	add.f32 	%f92, %f84, %f88;
	add.f32 	%f93, %f85, %f89;
	add.f32 	%f94, %f86, %f90;
	ld.shared.v4.f32 	{%f95, %f96, %f97, %f98}, [%r44+32];
	add.f32 	%f99, %f91, %f95;
	add.f32 	%f100, %f92, %f96;
	add.f32 	%f101, %f93, %f97;
	add.f32 	%f102, %f94, %f98;
	ld.shared.v4.f32 	{%f103, %f104, %f105, %f106}, [%r44+48];
	add.f32 	%f107, %f99, %f103;
	add.f32 	%f108, %f100, %f104;
	add.f32 	%f109, %f101, %f105;
	add.f32 	%f110, %f102, %f106;
	ld.shared.v4.f32 	{%f111, %f112, %f113, %f114}, [%r44+64];
	add.f32 	%f115, %f107, %f111;
	add.f32 	%f116, %f108, %f112;
	add.f32 	%f117, %f109, %f113;
	add.f32 	%f118, %f110, %f114;
	ld.shared.v4.f32 	{%f119, %f120, %f121, %f122}, [%r44+80];
	add.f32 	%f123, %f115, %f119;
	add.f32 	%f124, %f116, %f120;
	add.f32 	%f125, %f117, %f121;
	add.f32 	%f126, %f118, %f122;
	ld.shared.v4.f32 	{%f127, %f128, %f129, %f130}, [%r44+96];
	add.f32 	%f131, %f123, %f127;
	add.f32 	%f132, %f124, %f128;
	add.f32 	%f133, %f125, %f129;
	add.f32 	%f134, %f126, %f130;
	ld.shared.v4.f32 	{%f135, %f136, %f137, %f138}, [%r44+112];
	add.f32 	%f146, %f131, %f135;
	add.f32 	%f147, %f132, %f136;
	add.f32 	%f148, %f133, %f137;
	add.f32 	%f149, %f134, %f138;
	add.s32 	%r55, %r55, 256;
	setp.ne.s32 	%p6, %r55, 4224;
	@%p6 bra 	$L__BB23_8;
	and.b32  	%r45, %r54, 255;
	add.s32 	%r46, %r45, %r2;
	shl.b32 	%r47, %r46, 4;
	add.s32 	%r49, %r42, %r47;
	st.shared.v4.f32 	[%r49], {%f146, %f147, %f148, %f149};
	add.s32 	%r54, %r54, 1;
	setp.ne.s32 	%p7, %r54, 1000;
	@%p7 bra 	$L__BB23_7;
	mul.f32 	%f139, %f147, %f146;
	mul.f32 	%f140, %f148, %f139;
	mul.f32 	%f141, %f149, %f140;
	st.global.f32 	[%rd1], %f141;
	ret;

}
	// .globl	_Z11add_vectorsILi5E6float4EvPf
.visible .entry _Z11add_vectorsILi5E6float4EvPf(
	.param .u64 .ptr .align 1 _Z11add_vectorsILi5E6float4EvPf_param_0
)
{
	.reg .pred 	%p<8>;
	.reg .b32 	%r<55>;
	.reg .b32 	%f<150>;
	.reg .b64 	%rd<5>;
	// demoted variable
	.shared .align 16 .b8 _ZZ11add_vectorsILi5E6float4EvPfE3shm[16384];
	ld.param.u64 	%rd2, [_Z11add_vectorsILi5E6float4EvPf_param_0];
	cvta.to.global.u64 	%rd3, %rd2;
	mov.u32 	%r1, %ntid.x;
	mov.u32 	%r17, %ctaid.x;
	mov.u32 	%r2, %tid.x;
	mad.lo.s32 	%r18, %r1, %r17, %r2;
	mul.wide.s32 	%rd4, %r18, 4;
	add.s64 	%rd1, %rd3, %rd4;
	ld.global.f32 	%f1, [%rd1];
	add.s32 	%r19, %r2, %r1;
	max.u32 	%r20, %r19, 1024;
	setp.lt.u32 	%p1, %r19, 1024;
	selp.u32 	%r21, 1, 0, %p1;
	add.s32 	%r22, %r19, %r21;
	sub.s32 	%r23, %r20, %r22;
	div.u32 	%r24, %r23, %r1;
	add.s32 	%r3, %r24, %r21;
	and.b32  	%r25, %r3, 3;
	setp.eq.s32 	%p2, %r25, 3;
	mov.u32 	%r51, %r2;
	@%p2 bra 	$L__BB24_3;
	add.s32 	%r27, %r3, 1;
	and.b32  	%r4, %r27, 3;
	mov.b32 	%r50, 0;
	mov.u32 	%r51, %r2;
$L__BB24_2:
	.pragma "nounroll";
	shl.b32 	%r28, %r51, 4;
	mov.u32 	%r29, _ZZ11add_vectorsILi5E6float4EvPfE3shm;
	add.s32 	%r30, %r29, %r28;
	st.shared.v4.f32 	[%r30], {%f1, %f1, %f1, %f1};
	add.s32 	%r51, %r51, %r1;
	add.s32 	%r50, %r50, 1;
	setp.ne.s32 	%p3, %r50, %r4;
	@%p3 bra 	$L__BB24_2;
$L__BB24_3:
	setp.lt.u32 	%p4, %r3, 3;
	@%p4 bra 	$L__BB24_6;
	mov.u32 	%r32, _ZZ11add_vectorsILi5E6float4EvPfE3shm;
	shl.b32 	%r34, %r1, 4;
	shl.b32 	%r38, %r1, 2;
$L__BB24_5:
	shl.b32 	%r31, %r51, 4;
	add.s32 	%r33, %r32, %r31;
	st.shared.v4.f32 	[%r33], {%f1, %f1, %f1, %f1};
	add.s32 	%r35, %r33, %r34;
	st.shared.v4.f32 	[%r35], {%f1, %f1, %f1, %f1};
	add.s32 	%r36, %r35, %r34;
	st.shared.v4.f32 	[%r36], {%f1, %f1, %f1, %f1};
	add.s32 	%r37, %r36, %r34;
	st.shared.v4.f32 	[%r37], {%f1, %f1, %f1, %f1};
	add.s32 	%r51, %r38, %r51;
	setp.lt.u32 	%p5, %r51, 1024;
	@%p5 bra 	$L__BB24_5;
$L__BB24_6:
	and.b32  	%r40, %r2, 1008;
	mov.u32 	%r41, _ZZ11add_vectorsILi5E6float4EvPfE3shm;
	add.s32 	%r12, %r41, %r40;
	mov.f32 	%f146, 0f00000000;
	mov.b32 	%r53, 0;
	mov.f32 	%f147, %f146;
	mov.f32 	%f148, %f146;
	mov.f32 	%f149, %f146;
$L__BB24_7:
	mov.b32 	%r54, 128;
$L__BB24_8:
	add.s32 	%r43, %r12, %r54;
	ld.shared.v4.f32 	{%f15, %f16, %f17, %f18}, [%r43+-128];
	add.f32 	%f19, %f146, %f15;
	add.f32 	%f20, %f147, %f16;
	add.f32 	%f21, %f148, %f17;
	add.f32 	%f22, %f149, %f18;
	ld.shared.v4.f32 	{%f23, %f24, %f25, %f26}, [%r43+-112];
	add.f32 	%f27, %f19, %f23;
	add.f32 	%f28, %f20, %f24;
	add.f32 	%f29, %f21, %f25;
	add.f32 	%f30, %f22, %f26;
	ld.shared.v4.f32 	{%f31, %f32, %f33, %f34}, [%r43+-96];
	add.f32 	%f35, %f27, %f31;
	add.f32 	%f36, %f28, %f32;
	add.f32 	%f37, %f29, %f33;
	add.f32 	%f38, %f30, %f34;
	ld.shared.v4.f32 	{%f39, %f40, %f41, %f42}, [%r43+-80];
	add.f32 	%f43, %f35, %f39;
	add.f32 	%f44, %f36, %f40;
	add.f32 	%f45, %f37, %f41;
	add.f32 	%f46, %f38, %f42;
	ld.shared.v4.f32 	{%f47, %f48, %f49, %f50}, [%r43+-64];
	add.f32 	%f51, %f43, %f47;
	add.f32 	%f52, %f44, %f48;
	add.f32 	%f53, %f45, %f49;
	add.f32 	%f54, %f46, %f50;
	ld.shared.v4.f32 	{%f55, %f56, %f57, %f58}, [%r43+-48];
	add.f32 	%f59, %f51, %f55;
	add.f32 	%f60, %f52, %f56;
	add.f32 	%f61, %f53, %f57;
	add.f32 	%f62, %f54, %f58;
	ld.shared.v4.f32 	{%f63, %f64, %f65, %f66}, [%r43+-32];
	add.f32 	%f67, %f59, %f63;
	add.f32 	%f68, %f60, %f64;
	add.f32 	%f69, %f61, %f65;
	add.f32 	%f70, %f62, %f66;
	ld.shared.v4.f32 	{%f71, %f72, %f73, %f74}, [%r43+-16];
	add.f32 	%f75, %f67, %f71;
	add.f32 	%f76, %f68, %f72;
	add.f32 	%f77, %f69, %f73;
	add.f32 	%f78, %f70, %f74;
	ld.shared.v4.f32 	{%f79, %f80, %f81, %f82}, [%r43];
	add.f32 	%f83, %f75, %f79;
	add.f32 	%f84, %f76, %f80;
	add.f32 	%f85, %f77, %f81;
	add.f32 	%f86, %f78, %f82;
	ld.shared.v4.f32 	{%f87, %f88, %f89, %f90}, [%r43+16];
	add.f32 	%f91, %f83, %f87;
	add.f32 	%f92, %f84, %f88;
	add.f32 	%f93, %f85, %f89;
	add.f32 	%f94, %f86, %f90;
	ld.shared.v4.f32 	{%f95, %f96, %f97, %f98}, [%r43+32];
	add.f32 	%f99, %f91, %f95;
	add.f32 	%f100, %f92, %f96;
	add.f32 	%f101, %f93, %f97;
	add.f32 	%f102, %f94, %f98;
	ld.shared.v4.f32 	{%f103, %f104, %f105, %f106}, [%r43+48];
	add.f32 	%f107, %f99, %f103;
	add.f32 	%f108, %f100, %f104;
	add.f32 	%f109, %f101, %f105;
	add.f32 	%f110, %f102, %f106;
	ld.shared.v4.f32 	{%f111, %f112, %f113, %f114}, [%r43+64];
	add.f32 	%f115, %f107, %f111;
	add.f32 	%f116, %f108, %f112;
	add.f32 	%f117, %f109, %f113;
	add.f32 	%f118, %f110, %f114;
	ld.shared.v4.f32 	{%f119, %f120, %f121, %f122}, [%r43+80];
	add.f32 	%f123, %f115, %f119;
	add.f32 	%f124, %f116, %f120;
	add.f32 	%f125, %f117, %f121;
	add.f32 	%f126, %f118, %f122;
	ld.shared.v4.f32 	{%f127, %f128, %f129, %f130}, [%r43+96];
	add.f32 	%f131, %f123, %f127;
	add.f32 	%f132, %f124, %f128;
	add.f32 	%f133, %f125, %f129;
	add.f32 	%f134, %f126, %f130;
	ld.shared.v4.f32 	{%f135, %f136, %f137, %f138}, [%r43+112];
	add.f32 	%f146, %f131, %f135;
	add.f32 	%f147, %f132, %f136;
	add.f32 	%f148, %f133, %f137;
	add.f32 	%f149, %f134, %f138;
	add.s32 	%r54, %r54, 256;
	setp.ne.s32 	%p6, %r54, 4224;
	@%p6 bra 	$L__BB24_8;
	and.b32  	%r44, %r53, 255;
	add.s32 	%r45, %r44, %r2;
	shl.b32 	%r46, %r45, 4;
	add.s32 	%r48, %r41, %r46;
	st.shared.v4.f32 	[%r48], {%f146, %f147, %f148, %f149};
	add.s32 	%r53, %r53, 1;
	setp.ne.s32 	%p7, %r53, 1000;
	@%p7 bra 	$L__BB24_7;
	mul.f32 	%f139, %f147, %f146;
	mul.f32 	%f140, %f148, %f139;
	mul.f32 	%f141, %f149, %f140;
	st.global.f32 	[%rd1], %f141;
	ret;

}
	// .globl	_Z11add_vectorsILi1E6float4EvPf
.visible .entry _Z11add_vectorsILi1E6float4EvPf(
	.param .u64 .ptr .align 1 _Z11add_vectorsILi1E6float4EvPf_param_0
)
{
	.reg .pred 	%p<8>;
	.reg .b32 	%r<56>;
	.reg .b32 	%f<150>;
	.reg .b64 	%rd<5>;
	// demoted variable
	.shared .align 16 .b8 _ZZ11add_vectorsILi1E6float4EvPfE3shm[16384];
	ld.param.u64 	%rd2, [_Z11add_vectorsILi1E6float4EvPf_param_0];
	cvta.to.global.u64 	%rd3, %rd2;
	mov.u32 	%r1, %ntid.x;
	mov.u32 	%r17, %ctaid.x;
	mov.u32 	%r2, %tid.x;
	mad.lo.s32 	%r18, %r1, %r17, %r2;
	mul.wide.s32 	%rd4, %r18, 4;
	add.s64 	%rd1, %rd3, %rd4;
	ld.global.f32 	%f1, [%rd1];
	add.s32 	%r19, %r2, %r1;
	max.u32 	%r20, %r19, 1024;
	setp.lt.u32 	%p1, %r19, 1024;
	selp.u32 	%r21, 1, 0, %p1;
	add.s32 	%r22, %r19, %r21;
	sub.s32 	%r23, %r20, %r22;
	div.u32 	%r24, %r23, %r1;
	add.s32 	%r3, %r24, %r21;
	and.b32  	%r25, %r3, 3;
	setp.eq.s32 	%p2, %r25, 3;
	mov.u32 	%r52, %r2;
	@%p2 bra 	$L__BB25_3;
	add.s32 	%r27, %r3, 1;
	and.b32  	%r4, %r27, 3;
	mov.b32 	%r51, 0;
	mov.u32 	%r52, %r2;
$L__BB25_2:
	.pragma "nounroll";
	shl.b32 	%r28, %r52, 4;
	mov.u32 	%r29, _ZZ11add_vectorsILi1E6float4EvPfE3shm;
	add.s32 	%r30, %r29, %r28;
	st.shared.v4.f32 	[%r30], {%f1, %f1, %f1, %f1};
	add.s32 	%r52, %r52, %r1;
	add.s32 	%r51, %r51, 1;
	setp.ne.s32 	%p3, %r51, %r4;
	@%p3 bra 	$L__BB25_2;
$L__BB25_3:
	setp.lt.u32 	%p4, %r3, 3;
	@%p4 bra 	$L__BB25_6;
	mov.u32 	%r32, _ZZ11add_vectorsILi1E6float4EvPfE3shm;
	shl.b32 	%r34, %r1, 4;
	shl.b32 	%r38, %r1, 2;
$L__BB25_5:
	shl.b32 	%r31, %r52, 4;
	add.s32 	%r33, %r32, %r31;
	st.shared.v4.f32 	[%r33], {%f1, %f1, %f1, %f1};
	add.s32 	%r35, %r33, %r34;
	st.shared.v4.f32 	[%r35], {%f1, %f1, %f1, %f1};
	add.s32 	%r36, %r35, %r34;
	st.shared.v4.f32 	[%r36], {%f1, %f1, %f1, %f1};
	add.s32 	%r37, %r36, %r34;
	st.shared.v4.f32 	[%r37], {%f1, %f1, %f1, %f1};
	add.s32 	%r52, %r38, %r52;
	setp.lt.u32 	%p5, %r52, 1024;
	@%p5 bra 	$L__BB25_5;
$L__BB25_6:
	shr.u32 	%r40, %r2, 1;
	and.b32  	%r41, %r40, 496;
	mov.u32 	%r42, _ZZ11add_vectorsILi1E6float4EvPfE3shm;
	add.s32 	%r12, %r42, %r41;
	mov.f32 	%f146, 0f00000000;
	mov.b32 	%r54, 0;
	mov.f32 	%f147, %f146;
	mov.f32 	%f148, %f146;
	mov.f32 	%f149, %f146;
$L__BB25_7:
	mov.b32 	%r55, 128;
$L__BB25_8:
	add.s32 	%r44, %r12, %r55;
	ld.shared.v4.f32 	{%f15, %f16, %f17, %f18}, [%r44+-128];
	add.f32 	%f19, %f146, %f15;
	add.f32 	%f20, %f147, %f16;
	add.f32 	%f21, %f148, %f17;
	add.f32 	%f22, %f149, %f18;
	ld.shared.v4.f32 	{%f23, %f24, %f25, %f26}, [%r44+-112];
	add.f32 	%f27, %f19, %f23;
	add.f32 	%f28, %f20, %f24;
	add.f32 	%f29, %f21, %f25;
	add.f32 	%f30, %f22, %f26;
	ld.shared.v4.f32 	{%f31, %f32, %f33, %f34}, [%r44+-96];
	add.f32 	%f35, %f27, %f31;
	add.f32 	%f36, %f28, %f32;
	add.f32 	%f37, %f29, %f33;
	add.f32 	%f38, %f30, %f34;
	ld.shared.v4.f32 	{%f39, %f40, %f41, %f42}, [%r44+-80];
	add.f32 	%f43, %f35, %f39;
	add.f32 	%f44, %f36, %f40;
	add.f32 	%f45, %f37, %f41;
	add.f32 	%f46, %f38, %f42;
	ld.shared.v4.f32 	{%f47, %f48, %f49, %f50}, [%r44+-64];
	add.f32 	%f51, %f43, %f47;
	add.f32 	%f52, %f44, %f48;
	add.f32 	%f53, %f45, %f49;
	add.f32 	%f54, %f46, %f50;
	ld.shared.v4.f32 	{%f55, %f56, %f57, %f58}, [%r44+-48];
	add.f32 	%f59, %f51, %f55;
	add.f32 	%f60, %f52, %f56;
	add.f32 	%f61, %f53, %f57;
	add.f32 	%f62, %f54, %f58;
	ld.shared.v4.f32 	{%f63, %f64, %f65, %f66}, [%r44+-32];
	add.f32 	%f67, %f59, %f63;
	add.f32 	%f68, %f60, %f64;
	add.f32 	%f69, %f61, %f65;
	add.f32 	%f70, %f62, %f66;
	ld.shared.v4.f32 	{%f71, %f72, %f73, %f74}, [%r44+-16];
	add.f32 	%f75, %f67, %f71;
	add.f32 	%f76, %f68, %f72;
	add.f32 	%f77, %f69, %f73;
	add.f32 	%f78, %f70, %f74;
	ld.shared.v4.f32 	{%f79, %f80, %f81, %f82}, [%r44];
	add.f32 	%f83, %f75, %f79;
	add.f32 	%f84, %f76, %f80;
	add.f32 	%f85, %f77, %f81;
	add.f32 	%f86, %f78, %f82;
	ld.shared.v4.f32 	{%f87, %f88, %f89, %f90}, [%r44+16];
	add.f32 	%f91, %f83, %f87;
	add.f32 	%f92, %f84, %f88;
	add.f32 	%f93, %f85, %f89;
	add.f32 	%f94, %f86, %f90;
	ld.shared.v4.f32 	{%f95, %f96, %f97, %f98}, [%r44+32];
	add.f32 	%f99, %f91, %f95;
	add.f32 	%f100, %f92, %f96;
	add.f32 	%f101, %f93, %f97;
	add.f32 	%f102, %f94, %f98;
	ld.shared.v4.f32 	{%f103, %f104, %f105, %f106}, [%r44+48];
	add.f32 	%f107, %f99, %f103;
	add.f32 	%f108, %f100, %f104;
	add.f32 	%f109, %f101, %f105;
	add.f32 	%f110, %f102, %f106;
	ld.shared.v4.f32 	{%f111, %f112, %f113, %f114}, [%r44+64];
	add.f32 	%f115, %f107, %f111;
	add.f32 	%f116, %f108, %f112;
	add.f32 	%f117, %f109, %f113;
	add.f32 	%f118, %f110, %f114;
	ld.shared.v4.f32 	{%f119, %f120, %f121, %f122}, [%r44+80];
	add.f32 	%f123, %f115, %f119;
	add.f32 	%f124, %f116, %f120;
	add.f32 	%f125, %f117, %f121;
	add.f32 	%f126, %f118, %f122;
	ld.shared.v4.f32 	{%f127, %f128, %f129, %f130}, [%r44+96];
	add.f32 	%f131, %f123, %f127;
	add.f32 	%f132, %f124, %f128;
	add.f32 	%f133, %f125, %f129;
	add.f32 	%f134, %f126, %f130;
	ld.shared.v4.f32 	{%f135, %f136, %f137, %f138}, [%r44+112];
	add.f32 	%f146, %f131, %f135;
	add.f32 	%f147, %f132, %f136;
	add.f32 	%f148, %f133, %f137;
	add.f32 	%f149, %f134, %f138;
	add.s32 	%r55, %r55, 256;
	setp.ne.s32 	%p6, %r55, 4224;
	@%p6 bra 	$L__BB25_8;
	and.b32  	%r45, %r54, 255;
	add.s32 	%r46, %r45, %r2;
	shl.b32 	%r47, %r46, 4;
	add.s32 	%r49, %r42, %r47;
	st.shared.v4.f32 	[%r49], {%f146, %f147, %f148, %f149};
	add.s32 	%r54, %r54, 1;
	setp.ne.s32 	%p7, %r54, 1000;
	@%p7 bra 	$L__BB25_7;
	mul.f32 	%f139, %f147, %f146;
	mul.f32 	%f140, %f148, %f139;
	mul.f32 	%f141, %f149, %f140;
	st.global.f32 	[%rd1], %f141;
	ret;

}
	// .globl	_Z11add_vectorsILi6E6float4EvPf
.visible .entry _Z11add_vectorsILi6E6float4EvPf(
	.param .u64 .ptr .align 1 _Z11add_vectorsILi6E6float4EvPf_param_0
)
{
	.reg .pred 	%p<8>;
	.reg .b32 	%r<59>;
	.reg .b32 	%f<150>;
	.reg .b64 	%rd<5>;
	// demoted variable
	.shared .align 16 .b8 _ZZ11add_vectorsILi6E6float4EvPfE3shm[16384];
	ld.param.u64 	%rd2, [_Z11add_vectorsILi6E6float4EvPf_param_0];
	cvta.to.global.u64 	%rd3, %rd2;
	mov.u32 	%r1, %ntid.x;
	mov.u32 	%r17, %ctaid.x;
	mov.u32 	%r2, %tid.x;
	mad.lo.s32 	%r18, %r1, %r17, %r2;
	mul.wide.s32 	%rd4, %r18, 4;
	add.s64 	%rd1, %rd3, %rd4;
	ld.global.f32 	%f1, [%rd1];
	add.s32 	%r19, %r2, %r1;
	max.u32 	%r20, %r19, 1024;
	setp.lt.u32 	%p1, %r19, 1024;
	selp.u32 	%r21, 1, 0, %p1;
	add.s32 	%r22, %r19, %r21;
	sub.s32 	%r23, %r20, %r22;
	div.u32 	%r24, %r23, %r1;
	add.s32 	%r3, %r24, %r21;
	and.b32  	%r25, %r3, 3;
	setp.eq.s32 	%p2, %r25, 3;
	mov.u32 	%r55, %r2;
	@%p2 bra 	$L__BB26_3;
	add.s32 	%r27, %r3, 1;
	and.b32  	%r4, %r27, 3;
	mov.b32 	%r54, 0;
	mov.u32 	%r55, %r2;
$L__BB26_2:
	.pragma "nounroll";
	shl.b32 	%r28, %r55, 4;
	mov.u32 	%r29, _ZZ11add_vectorsILi6E6float4EvPfE3shm;
	add.s32 	%r30, %r29, %r28;
	st.shared.v4.f32 	[%r30], {%f1, %f1, %f1, %f1};
	add.s32 	%r55, %r55, %r1;
	add.s32 	%r54, %r54, 1;
	setp.ne.s32 	%p3, %r54, %r4;
	@%p3 bra 	$L__BB26_2;
$L__BB26_3:
	setp.lt.u32 	%p4, %r3, 3;
	@%p4 bra 	$L__BB26_6;
	mov.u32 	%r32, _ZZ11add_vectorsILi6E6float4EvPfE3shm;
	shl.b32 	%r34, %r1, 4;
	shl.b32 	%r38, %r1, 2;
$L__BB26_5:
	shl.b32 	%r31, %r55, 4;
	add.s32 	%r33, %r32, %r31;
	st.shared.v4.f32 	[%r33], {%f1, %f1, %f1, %f1};
	add.s32 	%r35, %r33, %r34;
	st.shared.v4.f32 	[%r35], {%f1, %f1, %f1, %f1};
	add.s32 	%r36, %r35, %r34;
	st.shared.v4.f32 	[%r36], {%f1, %f1, %f1, %f1};
	add.s32 	%r37, %r36, %r34;
	st.shared.v4.f32 	[%r37], {%f1, %f1, %f1, %f1};
	add.s32 	%r55, %r38, %r55;
	setp.lt.u32 	%p5, %r55, 1024;
	@%p5 bra 	$L__BB26_5;
$L__BB26_6:
	shl.b32 	%r40, %r2, 9;
	and.b32  	%r41, %r40, 512;
	shl.b32 	%r42, %r2, 3;
	and.b32  	%r43, %r42, 8176;
	add.s32 	%r44, %r41, %r43;
	mov.u32 	%r45, _ZZ11add_vectorsILi6E6float4EvPfE3shm;
	add.s32 	%r12, %r45, %r44;
	mov.f32 	%f146, 0f00000000;
	mov.b32 	%r57, 0;
	mov.f32 	%f147, %f146;
	mov.f32 	%f148, %f146;
	mov.f32 	%f149, %f146;
$L__BB26_7:
	mov.b32 	%r58, 128;
$L__BB26_8:
	add.s32 	%r47, %r12, %r58;
	ld.shared.v4.f32 	{%f15, %f16, %f17, %f18}, [%r47+-128];
	add.f32 	%f19, %f146, %f15;
	add.f32 	%f20, %f147, %f16;
	add.f32 	%f21, %f148, %f17;
	add.f32 	%f22, %f149, %f18;
	ld.shared.v4.f32 	{%f23, %f24, %f25, %f26}, [%r47+-112];
	add.f32 	%f27, %f19, %f23;
	add.f32 	%f28, %f20, %f24;
	add.f32 	%f29, %f21, %f25;
	add.f32 	%f30, %f22, %f26;
	ld.shared.v4.f32 	{%f31, %f32, %f33, %f34}, [%r47+-96];
	add.f32 	%f35, %f27, %f31;
	add.f32 	%f36, %f28, %f32;
	add.f32 	%f37, %f29, %f33;
	add.f32 	%f38, %f30, %f34;
	ld.shared.v4.f32 	{%f39, %f40, %f41, %f42}, [%r47+-80];
	add.f32 	%f43, %f35, %f39;
	add.f32 	%f44, %f36, %f40;
	add.f32 	%f45, %f37, %f41;
	add.f32 	%f46, %f38, %f42;
	ld.shared.v4.f32 	{%f47, %f48, %f49, %f50}, [%r47+-64];
	add.f32 	%f51, %f43, %f47;
	add.f32 	%f52, %f44, %f48;
	add.f32 	%f53, %f45, %f49;
	add.f32 	%f54, %f46, %f50;
	ld.shared.v4.f32 	{%f55, %f56, %f57, %f58}, [%r47+-48];
	add.f32 	%f59, %f51, %f55;
	add.f32 	%f60, %f52, %f56;
	add.f32 	%f61, %f53, %f57;
	add.f32 	%f62, %f54, %f58;
	ld.shared.v4.f32 	{%f63, %f64, %f65, %f66}, [%r47+-32];
	add.f32 	%f67, %f59, %f63;
	add.f32 	%f68, %f60, %f64;
	add.f32 	%f69, %f61, %f65;
	add.f32 	%f70, %f62, %f66;
	ld.shared.v4.f32 	{%f71, %f72, %f73, %f74}, [%r47+-16];
	add.f32 	%f75, %f67, %f71;
	add.f32 	%f76, %f68, %f72;
	add.f32 	%f77, %f69, %f73;
	add.f32 	%f78, %f70, %f74;
	ld.shared.v4.f32 	{%f79, %f80, %f81, %f82}, [%r47];
	add.f32 	%f83, %f75, %f79;
	add.f32 	%f84, %f76, %f80;
	add.f32 	%f85, %f77, %f81;
	add.f32 	%f86, %f78, %f82;
	ld.shared.v4.f32 	{%f87, %f88, %f89, %f90}, [%r47+16];
	add.f32 	%f91, %f83, %f87;
	add.f32 	%f92, %f84, %f88;
	add.f32 	%f93, %f85, %f89;
	add.f32 	%f94, %f86, %f90;
	ld.shared.v4.f32 	{%f95, %f96, %f97, %f98}, [%r47+32];
	add.f32 	%f99, %f91, %f95;
	add.f32 	%f100, %f92, %f96;
	add.f32 	%f101, %f93, %f97;
	add.f32 	%f102, %f94, %f98;
	ld.shared.v4.f32 	{%f103, %f104, %f105, %f106}, [%r47+48];
	add.f32 	%f107, %f99, %f103;
	add.f32 	%f108, %f100, %f104;
	add.f32 	%f109, %f101, %f105;
	add.f32 	%f110, %f102, %f106;
	ld.shared.v4.f32 	{%f111, %f112, %f113, %f114}, [%r47+64];
	add.f32 	%f115, %f107, %f111;
	add.f32 	%f116, %f108, %f112;
	add.f32 	%f117, %f109, %f113;
	add.f32 	%f118, %f110, %f114;
	ld.shared.v4.f32 	{%f119, %f120, %f121, %f122}, [%r47+80];
	add.f32 	%f123, %f115, %f119;
	add.f32 	%f124, %f116, %f120;
	add.f32 	%f125, %f117, %f121;
	add.f32 	%f126, %f118, %f122;
	ld.shared.v4.f32 	{%f127, %f128, %f129, %f130}, [%r47+96];
	add.f32 	%f131, %f123, %f127;
	add.f32 	%f132, %f124, %f128;
	add.f32 	%f133, %f125, %f129;
	add.f32 	%f134, %f126, %f130;
	ld.shared.v4.f32 	{%f135, %f136, %f137, %f138}, [%r47+112];
	add.f32 	%f146, %f131, %f135;
	add.f32 	%f147, %f132, %f136;
	add.f32 	%f148, %f133, %f137;
	add.f32 	%f149, %f134, %f138;
	add.s32 	%r58, %r58, 256;
	setp.ne.s32 	%p6, %r58, 4224;
	@%p6 bra 	$L__BB26_8;
	and.b32  	%r48, %r57, 255;
	add.s32 	%r49, %r48, %r2;
	shl.b32 	%r50, %r49, 4;
	add.s32 	%r52, %r45, %r50;
	st.shared.v4.f32 	[%r52], {%f146, %f147, %f148, %f149};
	add.s32 	%r57, %r57, 1;
	setp.ne.s32 	%p7, %r57, 1000;
	@%p7 bra 	$L__BB26_7;
	mul.f32 	%f139, %f147, %f146;
	mul.f32 	%f140, %f148, %f139;
	mul.f32 	%f141, %f149, %f140;
	st.global.f32 	[%rd1], %f141;
	ret;

}
	// .globl	_Z11add_vectorsILi7E6float4EvPf
.visible .entry _Z11add_vectorsILi7E6float4EvPf(
	.param .u64 .ptr .align 1 _Z11add_vectorsILi7E6float4EvPf_param_0
)
{
	.reg .pred 	%p<8>;
	.reg .b32 	%r<59>;
	.reg .b32 	%f<150>;
	.reg .b64 	%rd<5>;
	// demoted variable
	.shared .align 16 .b8 _ZZ11add_vectorsILi7E6float4EvPfE3shm[16384];
	ld.param.u64 	%rd2, [_Z11add_vectorsILi7E6float4EvPf_param_0];
	cvta.to.global.u64 	%rd3, %rd2;
	mov.u32 	%r1, %ntid.x;
	mov.u32 	%r17, %ctaid.x;
	mov.u32 	%r2, %tid.x;
	mad.lo.s32 	%r18, %r1, %r17, %r2;
	mul.wide.s32 	%rd4, %r18, 4;
	add.s64 	%rd1, %rd3, %rd4;
	ld.global.f32 	%f1, [%rd1];
	add.s32 	%r19, %r2, %r1;
	max.u32 	%r20, %r19, 1024;
	setp.lt.u32 	%p1, %r19, 1024;
	selp.u32 	%r21, 1, 0, %p1;
	add.s32 	%r22, %r19, %r21;
	sub.s32 	%r23, %r20, %r22;
	div.u32 	%r24, %r23, %r1;
	add.s32 	%r3, %r24, %r21;
	and.b32  	%r25, %r3, 3;
	setp.eq.s32 	%p2, %r25, 3;
	mov.u32 	%r55, %r2;
	@%p2 bra 	$L__BB27_3;
	add.s32 	%r27, %r3, 1;
	and.b32  	%r4, %r27, 3;
	mov.b32 	%r54, 0;
	mov.u32 	%r55, %r2;
$L__BB27_2:
	.pragma "nounroll";
	shl.b32 	%r28, %r55, 4;
	mov.u32 	%r29, _ZZ11add_vectorsILi7E6float4EvPfE3shm;
	add.s32 	%r30, %r29, %r28;
	st.shared.v4.f32 	[%r30], {%f1, %f1, %f1, %f1};
	add.s32 	%r55, %r55, %r1;
	add.s32 	%r54, %r54, 1;
	setp.ne.s32 	%p3, %r54, %r4;
	@%p3 bra 	$L__BB27_2;
$L__BB27_3:
	setp.lt.u32 	%p4, %r3, 3;
	@%p4 bra 	$L__BB27_6;
	mov.u32 	%r32, _ZZ11add_vectorsILi7E6float4EvPfE3shm;
	shl.b32 	%r34, %r1, 4;
	shl.b32 	%r38, %r1, 2;
$L__BB27_5:
	shl.b32 	%r31, %r55, 4;
	add.s32 	%r33, %r32, %r31;
	st.shared.v4.f32 	[%r33], {%f1, %f1, %f1, %f1};
	add.s32 	%r35, %r33, %r34;
	st.shared.v4.f32 	[%r35], {%f1, %f1, %f1, %f1};
	add.s32 	%r36, %r35, %r34;
	st.shared.v4.f32 	[%r36], {%f1, %f1, %f1, %f1};
	add.s32 	%r37, %r36, %r34;
	st.shared.v4.f32 	[%r37], {%f1, %f1, %f1, %f1};
	add.s32 	%r55, %r38, %r55;
	setp.lt.u32 	%p5, %r55, 1024;
	@%p5 bra 	$L__BB27_5;
$L__BB27_6:
	shl.b32 	%r40, %r2, 9;
	and.b32  	%r41, %r40, 1536;
	shl.b32 	%r42, %r2, 2;
	and.b32  	%r43, %r42, 4080;
	add.s32 	%r44, %r41, %r43;
	mov.u32 	%r45, _ZZ11add_vectorsILi7E6float4EvPfE3shm;
	add.s32 	%r12, %r45, %r44;
	mov.f32 	%f146, 0f00000000;
	mov.b32 	%r57, 0;
	mov.f32 	%f147, %f146;
	mov.f32 	%f148, %f146;
	mov.f32 	%f149, %f146;
$L__BB27_7:
	mov.b32 	%r58, 128;
$L__BB27_8:
	add.s32 	%r47, %r12, %r58;
	ld.shared.v4.f32 	{%f15, %f16, %f17, %f18}, [%r47+-128];
	add.f32 	%f19, %f146, %f15;
	add.f32 	%f20, %f147, %f16;
	add.f32 	%f21, %f148, %f17;
	add.f32 	%f22, %f149, %f18;
	ld.shared.v4.f32 	{%f23, %f24, %f25, %f26}, [%r47+-112];
	add.f32 	%f27, %f19, %f23;
	add.f32 	%f28, %f20, %f24;
	add.f32 	%f29, %f21, %f25;
	add.f32 	%f30, %f22, %f26;
	ld.shared.v4.f32 	{%f31, %f32, %f33, %f34}, [%r47+-96];
	add.f32 	%f35, %f27, %f31;
	add.f32 	%f36, %f28, %f32;
	add.f32 	%f37, %f29, %f33;
	add.f32 	%f38, %f30, %f34;
	ld.shared.v4.f32 	{%f39, %f40, %f41, %f42}, [%r47+-80];
	add.f32 	%f43, %f35, %f39;
	add.f32 	%f44, %f36, %f40;
	add.f32 	%f45, %f37, %f41;
	add.f32 	%f46, %f38, %f42;
	ld.shared.v4.f32 	{%f47, %f48, %f49, %f50}, [%r47+-64];
	add.f32 	%f51, %f43, %f47;
	add.f32 	%f52, %f44, %f48;
	add.f32 	%f53, %f45, %f49;
	add.f32 	%f54, %f46, %f50;
	ld.shared.v4.f32 	{%f55, %f56, %f57, %f58}, [%r47+-48];
	add.f32 	%f59, %f51, %f55;
	add.f32 	%f60, %f52, %f56;
	add.f32 	%f61, %f53, %f57;
	add.f32 	%f62, %f54, %f58;
	ld.shared.v4.f32 	{%f63, %f64, %f65, %f66}, [%r47+-32];
	add.f32 	%f67, %f59, %f63;
	add.f32 	%f68, %f60, %f64;
	add.f32 	%f69, %f61, %f65;
	add.f32 	%f70, %f62, %f66;
	ld.shared.v4.f32 	{%f71, %f72, %f73, %f74}, [%r47+-16];
	add.f32 	%f75, %f67, %f71;
	add.f32 	%f76, %f68, %f72;
	add.f32 	%f77, %f69, %f73;
	add.f32 	%f78, %f70, %f74;
	ld.shared.v4.f32 	{%f79, %f80, %f81, %f82}, [%r47];
	add.f32 	%f83, %f75, %f79;
	add.f32 	%f84, %f76, %f80;
	add.f32 	%f85, %f77, %f81;
	add.f32 	%f86, %f78, %f82;
	ld.shared.v4.f32 	{%f87, %f88, %f89, %f90}, [%r47+16];
	add.f32 	%f91, %f83, %f87;
	add.f32 	%f92, %f84, %f88;
	add.f32 	%f93, %f85, %f89;
	add.f32 	%f94, %f86, %f90;
	ld.shared.v4.f32 	{%f95, %f96, %f97, %f98}, [%r47+32];
	add.f32 	%f99, %f91, %f95;
	add.f32 	%f100, %f92, %f96;
	add.f32 	%f101, %f93, %f97;
	add.f32 	%f102, %f94, %f98;
	ld.shared.v4.f32 	{%f103, %f104, %f105, %f106}, [%r47+48];
	add.f32 	%f107, %f99, %f103;
	add.f32 	%f108, %f100, %f104;
	add.f32 	%f109, %f101, %f105;
	add.f32 	%f110, %f102, %f106;
	ld.shared.v4.f32 	{%f111, %f112, %f113, %f114}, [%r47+64];
	add.f32 	%f115, %f107, %f111;
	add.f32 	%f116, %f108, %f112;
	add.f32 	%f117, %f109, %f113;
	add.f32 	%f118, %f110, %f114;
	ld.shared.v4.f32 	{%f119, %f120, %f121, %f122}, [%r47+80];
	add.f32 	%f123, %f115, %f119;
	add.f32 	%f124, %f116, %f120;
	add.f32 	%f125, %f117, %f121;
	add.f32 	%f126, %f118, %f122;
	ld.shared.v4.f32 	{%f127, %f128, %f129, %f130}, [%r47+96];
	add.f32 	%f131, %f123, %f127;
	add.f32 	%f132, %f124, %f128;
	add.f32 	%f133, %f125, %f129;
	add.f32 	%f134, %f126, %f130;
	ld.shared.v4.f32 	{%f135, %f136, %f137, %f138}, [%r47+112];
	add.f32 	%f146, %f131, %f135;
	add.f32 	%f147, %f132, %f136;
	add.f32 	%f148, %f133, %f137;
	add.f32 	%f149, %f134, %f138;
	add.s32 	%r58, %r58, 256;
	setp.ne.s32 	%p6, %r58, 4224;
	@%p6 bra 	$L__BB27_8;
	and.b32  	%r48, %r57, 255;
	add.s32 	%r49, %r48, %r2;
	shl.b32 	%r50, %r49, 4;
	add.s32 	%r52, %r45, %r50;
	st.shared.v4.f32 	[%r52], {%f146, %f147, %f148, %f149};
	add.s32 	%r57, %r57, 1;
	setp.ne.s32 	%p7, %r57, 1000;
	@%p7 bra 	$L__BB27_7;
	mul.f32 	%f139, %f147, %f146;
	mul.f32 	%f140, %f148, %f139;
	mul.f32 	%f141, %f149, %f140;
	st.global.f32 	[%rd1], %f141;
	ret;

}
	// .globl	_Z11add_vectorsILi8E6float4EvPf
.visible .entry _Z11add_vectorsILi8E6float4EvPf(
	.param .u64 .ptr .align 1 _Z11add_vectorsILi8E6float4EvPf_param_0
)
{
	.reg .pred 	%p<8>;
	.reg .b32 	%r<59>;
	.reg .b32 	%f<150>;
	.reg .b64 	%rd<5>;
	// demoted variable
	.shared .align 16 .b8 _ZZ11add_vectorsILi8E6float4EvPfE3shm[16384];
	ld.param.u64 	%rd2, [_Z11add_vectorsILi8E6float4EvPf_param_0];
	cvta.to.global.u64 	%rd3, %rd2;
	mov.u32 	%r1, %ntid.x;
	mov.u32 	%r17, %ctaid.x;
	mov.u32 	%r2, %tid.x;
	mad.lo.s32 	%r18, %r1, %r17, %r2;
	mul.wide.s32 	%rd4, %r18, 4;
	add.s64 	%rd1, %rd3, %rd4;
	ld.global.f32 	%f1, [%rd1];
	add.s32 	%r19, %r2, %r1;
	max.u32 	%r20, %r19, 1024;
	setp.lt.u32 	%p1, %r19, 1024;
	selp.u32 	%r21, 1, 0, %p1;
	add.s32 	%r22, %r19, %r21;
	sub.s32 	%r23, %r20, %r22;
	div.u32 	%r24, %r23, %r1;
	add.s32 	%r3, %r24, %r21;
	and.b32  	%r25, %r3, 3;
	setp.eq.s32 	%p2, %r25, 3;
	mov.u32 	%r55, %r2;
	@%p2 bra 	$L__BB28_3;
	add.s32 	%r27, %r3, 1;
	and.b32  	%r4, %r27, 3;
	mov.b32 	%r54, 0;
	mov.u32 	%r55, %r2;
$L__BB28_2:
	.pragma "nounroll";
	shl.b32 	%r28, %r55, 4;
	mov.u32 	%r29, _ZZ11add_vectorsILi8E6float4EvPfE3shm;
	add.s32 	%r30, %r29, %r28;
	st.shared.v4.f32 	[%r30], {%f1, %f1, %f1, %f1};
	add.s32 	%r55, %r55, %r1;
	add.s32 	%r54, %r54, 1;
	setp.ne.s32 	%p3, %r54, %r4;
	@%p3 bra 	$L__BB28_2;
$L__BB28_3:
	setp.lt.u32 	%p4, %r3, 3;
	@%p4 bra 	$L__BB28_6;
	mov.u32 	%r32, _ZZ11add_vectorsILi8E6float4EvPfE3shm;
	shl.b32 	%r34, %r1, 4;
	shl.b32 	%r38, %r1, 2;
$L__BB28_5:
	shl.b32 	%r31, %r55, 4;
	add.s32 	%r33, %r32, %r31;
	st.shared.v4.f32 	[%r33], {%f1, %f1, %f1, %f1};
	add.s32 	%r35, %r33, %r34;
	st.shared.v4.f32 	[%r35], {%f1, %f1, %f1, %f1};
	add.s32 	%r36, %r35, %r34;
	st.shared.v4.f32 	[%r36], {%f1, %f1, %f1, %f1};
	add.s32 	%r37, %r36, %r34;
	st.shared.v4.f32 	[%r37], {%f1, %f1, %f1, %f1};
	add.s32 	%r55, %r38, %r55;
	setp.lt.u32 	%p5, %r55, 1024;
	@%p5 bra 	$L__BB28_5;
$L__BB28_6:
	shl.b32 	%r40, %r2, 9;
	and.b32  	%r41, %r40, 3584;
	shl.b32 	%r42, %r2, 1;
	and.b32  	%r43, %r42, 2032;
	add.s32 	%r44, %r41, %r43;
	mov.u32 	%r45, _ZZ11add_vectorsILi8E6float4EvPfE3shm;
	add.s32 	%r12, %r45, %r44;
	mov.f32 	%f146, 0f00000000;
	mov.b32 	%r57, 0;
	mov.f32 	%f147, %f146;
	mov.f32 	%f148, %f146;
	mov.f32 	%f149, %f146;
$L__BB28_7:
	mov.b32 	%r58, 128;
$L__BB28_8:
	add.s32 	%r47, %r12, %r58;
	ld.shared.v4.f32 	{%f15, %f16, %f17, %f18}, [%r47+-128];
	add.f32 	%f19, %f146, %f15;
	add.f32 	%f20, %f147, %f16;
	add.f32 	%f21, %f148, %f17;
	add.f32 	%f22, %f149, %f18;
	ld.shared.v4.f32 	{%f23, %f24, %f25, %f26}, [%r47+-112];
	add.f32 	%f27, %f19, %f23;
	add.f32 	%f28, %f20, %f24;
	add.f32 	%f29, %f21, %f25;
	add.f32 	%f30, %f22, %f26;
	ld.shared.v4.f32 	{%f31, %f32, %f33, %f34}, [%r47+-96];
	add.f32 	%f35, %f27, %f31;
	add.f32 	%f36, %f28, %f32;
	add.f32 	%f37, %f29, %f33;
	add.f32 	%f38, %f30, %f34;
	ld.shared.v4.f32 	{%f39, %f40, %f41, %f42}, [%r47+-80];
	add.f32 	%f43, %f35, %f39;
	add.f32 	%f44, %f36, %f40;
	add.f32 	%f45, %f37, %f41;
	add.f32 	%f46, %f38, %f42;
	ld.shared.v4.f32 	{%f47, %f48, %f49, %f50}, [%r47+-64];
	add.f32 	%f51, %f43, %f47;
	add.f32 	%f52, %f44, %f48;
	add.f32 	%f53, %f45, %f49;
	add.f32 	%f54, %f46, %f50;
	ld.shared.v4.f32 	{%f55, %f56, %f57, %f58}, [%r47+-48];
	add.f32 	%f59, %f51, %f55;
	add.f32 	%f60, %f52, %f56;
	add.f32 	%f61, %f53, %f57;
	add.f32 	%f62, %f54, %f58;
	ld.shared.v4.f32 	{%f63, %f64, %f65, %f66}, [%r47+-32];
	add.f32 	%f67, %f59, %f63;
	add.f32 	%f68, %f60, %f64;
	add.f32 	%f69, %f61, %f65;
	add.f32 	%f70, %f62, %f66;
	ld.shared.v4.f32 	{%f71, %f72, %f73, %f74}, [%r47+-16];
	add.f32 	%f75, %f67, %f71;
	add.f32 	%f76, %f68, %f72;
	add.f32 	%f77, %f69, %f73;
	add.f32 	%f78, %f70, %f74;
	ld.shared.v4.f32 	{%f79, %f80, %f81, %f82}, [%r47];
	add.f32 	%f83, %f75, %f79;
	add.f32 	%f84, %f76, %f80;
	add.f32 	%f85, %f77, %f81;
	add.f32 	%f86, %f78, %f82;
	ld.shared.v4.f32 	{%f87, %f88, %f89, %f90}, [%r47+16];
	add.f32 	%f91, %f83, %f87;
	add.f32 	%f92, %f84, %f88;
	add.f32 	%f93, %f85, %f89;
	add.f32 	%f94, %f86, %f90;
	ld.shared.v4.f32 	{%f95, %f96, %f97, %f98}, [%r47+32];
	add.f32 	%f99, %f91, %f95;
	add.f32 	%f100, %f92, %f96;
	add.f32 	%f101, %f93, %f97;
	add.f32 	%f102, %f94, %f98;
	ld.shared.v4.f32 	{%f103, %f104, %f105, %f106}, [%r47+48];
	add.f32 	%f107, %f99, %f103;
	add.f32 	%f108, %f100, %f104;
	add.f32 	%f109, %f101, %f105;
	add.f32 	%f110, %f102, %f106;
	ld.shared.v4.f32 	{%f111, %f112, %f113, %f114}, [%r47+64];
	add.f32 	%f115, %f107, %f111;
	add.f32 	%f116, %f108, %f112;
	add.f32 	%f117, %f109, %f113;
	add.f32 	%f118, %f110, %f114;
	ld.shared.v4.f32 	{%f119, %f120, %f121, %f122}, [%r47+80];
	add.f32 	%f123, %f115, %f119;
	add.f32 	%f124, %f116, %f120;
	add.f32 	%f125, %f117, %f121;
	add.f32 	%f126, %f118, %f122;
	ld.shared.v4.f32 	{%f127, %f128, %f129, %f130}, [%r47+96];
	add.f32 	%f131, %f123, %f127;
	add.f32 	%f132, %f124, %f128;
	add.f32 	%f133, %f125, %f129;
	add.f32 	%f134, %f126, %f130;
	ld.shared.v4.f32 	{%f135, %f136, %f137, %f138}, [%r47+112];
	add.f32 	%f146, %f131, %f135;
	add.f32 	%f147, %f132, %f136;
	add.f32 	%f148, %f133, %f137;
	add.f32 	%f149, %f134, %f138;
	add.s32 	%r58, %r58, 256;
	setp.ne.s32 	%p6, %r58, 4224;
	@%p6 bra 	$L__BB28_8;
	and.b32  	%r48, %r57, 255;
	add.s32 	%r49, %r48, %r2;
	shl.b32 	%r50, %r49, 4;
	add.s32 	%r52, %r45, %r50;
	st.shared.v4.f32 	[%r52], {%f146, %f147, %f148, %f149};
	add.s32 	%r57, %r57, 1;
	setp.ne.s32 	%p7, %r57, 1000;
	@%p7 bra 	$L__BB28_7;
	mul.f32 	%f139, %f147, %f146;
	mul.f32 	%f140, %f148, %f139;
	mul.f32 	%f141, %f149, %f140;
	st.global.f32 	[%rd1], %f141;
	ret;

}
	// .globl	_Z11add_vectorsILi9E6float4EvPf
.visible .entry _Z11add_vectorsILi9E6float4EvPf(
	.param .u64 .ptr .align 1 _Z11add_vectorsILi9E6float4EvPf_param_0
)
{
	.reg .pred 	%p<8>;
	.reg .b32 	%r<58>;
	.reg .b32 	%f<150>;
	.reg .b64 	%rd<5>;
	// demoted variable
	.shared .align 16 .b8 _ZZ11add_vectorsILi9E6float4EvPfE3shm[16384];
	ld.param.u64 	%rd2, [_Z11add_vectorsILi9E6float4EvPf_param_0];
	cvta.to.global.u64 	%rd3, %rd2;
	mov.u32 	%r1, %ntid.x;
	mov.u32 	%r17, %ctaid.x;
	mov.u32 	%r2, %tid.x;
	mad.lo.s32 	%r18, %r1, %r17, %r2;
	mul.wide.s32 	%rd4, %r18, 4;
	add.s64 	%rd1, %rd3, %rd4;
	ld.global.f32 	%f1, [%rd1];
	add.s32 	%r19, %r2, %r1;
	max.u32 	%r20, %r19, 1024;
	setp.lt.u32 	%p1, %r19, 1024;
	selp.u32 	%r21, 1, 0, %p1;
	add.s32 	%r22, %r19, %r21;
	sub.s32 	%r23, %r20, %r22;
	div.u32 	%r24, %r23, %r1;
	add.s32 	%r3, %r24, %r21;
	and.b32  	%r25, %r3, 3;
	setp.eq.s32 	%p2, %r25, 3;
	mov.u32 	%r54, %r2;
	@%p2 bra 	$L__BB29_3;
	add.s32 	%r27, %r3, 1;
	and.b32  	%r4, %r27, 3;
	mov.b32 	%r53, 0;
	mov.u32 	%r54, %r2;
$L__BB29_2:
	.pragma "nounroll";
	shl.b32 	%r28, %r54, 4;
	mov.u32 	%r29, _ZZ11add_vectorsILi9E6float4EvPfE3shm;
	add.s32 	%r30, %r29, %r28;
	st.shared.v4.f32 	[%r30], {%f1, %f1, %f1, %f1};
	add.s32 	%r54, %r54, %r1;
	add.s32 	%r53, %r53, 1;
	setp.ne.s32 	%p3, %r53, %r4;
	@%p3 bra 	$L__BB29_2;
$L__BB29_3:
	setp.lt.u32 	%p4, %r3, 3;
	@%p4 bra 	$L__BB29_6;
	mov.u32 	%r32, _ZZ11add_vectorsILi9E6float4EvPfE3shm;
	shl.b32 	%r34, %r1, 4;
	shl.b32 	%r38, %r1, 2;
$L__BB29_5:
	shl.b32 	%r31, %r54, 4;
	add.s32 	%r33, %r32, %r31;
	st.shared.v4.f32 	[%r33], {%f1, %f1, %f1, %f1};
	add.s32 	%r35, %r33, %r34;
	st.shared.v4.f32 	[%r35], {%f1, %f1, %f1, %f1};
	add.s32 	%r36, %r35, %r34;
	st.shared.v4.f32 	[%r36], {%f1, %f1, %f1, %f1};
	add.s32 	%r37, %r36, %r34;
	st.shared.v4.f32 	[%r37], {%f1, %f1, %f1, %f1};
	add.s32 	%r54, %r38, %r54;
	setp.lt.u32 	%p5, %r54, 1024;
	@%p5 bra 	$L__BB29_5;
$L__BB29_6:
	shl.b32 	%r40, %r2, 9;
	and.b32  	%r41, %r40, 7680;
	and.b32  	%r42, %r2, 1008;
	add.s32 	%r43, %r41, %r42;
	mov.u32 	%r44, _ZZ11add_vectorsILi9E6float4EvPfE3shm;
	add.s32 	%r12, %r44, %r43;
	mov.f32 	%f146, 0f00000000;
	mov.b32 	%r56, 0;
	mov.f32 	%f147, %f146;
	mov.f32 	%f148, %f146;
	mov.f32 	%f149, %f146;
$L__BB29_7:
	mov.b32 	%r57, 128;
$L__BB29_8:
	add.s32 	%r46, %r12, %r57;
	ld.shared.v4.f32 	{%f15, %f16, %f17, %f18}, [%r46+-128];
	add.f32 	%f19, %f146, %f15;
	add.f32 	%f20, %f147, %f16;
	add.f32 	%f21, %f148, %f17;
	add.f32 	%f22, %f149, %f18;
	ld.shared.v4.f32 	{%f23, %f24, %f25, %f26}, [%r46+-112];
	add.f32 	%f27, %f19, %f23;
	add.f32 	%f28, %f20, %f24;
	add.f32 	%f29, %f21, %f25;
	add.f32 	%f30, %f22, %f26;
	ld.shared.v4.f32 	{%f31, %f32, %f33, %f34}, [%r46+-96];
	add.f32 	%f35, %f27, %f31;
	add.f32 	%f36, %f28, %f32;
	add.f32 	%f37, %f29, %f33;
	add.f32 	%f38, %f30, %f34;
	ld.shared.v4.f32 	{%f39, %f40, %f41, %f42}, [%r46+-80];
	add.f32 	%f43, %f35, %f39;
	add.f32 	%f44, %f36, %f40;
	add.f32 	%f45, %f37, %f41;
	add.f32 	%f46, %f38, %f42;
	ld.shared.v4.f32 	{%f47, %f48, %f49, %f50}, [%r46+-64];
	add.f32 	%f51, %f43, %f47;
	add.f32 	%f52, %f44, %f48;
	add.f32 	%f53, %f45, %f49;
	add.f32 	%f54, %f46, %f50;
	ld.shared.v4.f32 	{%f55, %f56, %f57, %f58}, [%r46+-48];
	add.f32 	%f59, %f51, %f55;
	add.f32 	%f60, %f52, %f56;
	add.f32 	%f61, %f53, %f57;
	add.f32 	%f62, %f54, %f58;
	ld.shared.v4.f32 	{%f63, %f64, %f65, %f66}, [%r46+-32];
	add.f32 	%f67, %f59, %f63;
	add.f32 	%f68, %f60, %f64;
	add.f32 	%f69, %f61, %f65;
	add.f32 	%f70, %f62, %f66;
	ld.shared.v4.f32 	{%f71, %f72, %f73, %f74}, [%r46+-16];
	add.f32 	%f75, %f67, %f71;
	add.f32 	%f76, %f68, %f72;
	add.f32 	%f77, %f69, %f73;
	add.f32 	%f78, %f70, %f74;
	ld.shared.v4.f32 	{%f79, %f80, %f81, %f82}, [%r46];
	add.f32 	%f83, %f75, %f79;
	add.f32 	%f84, %f76, %f80;
	add.f32 	%f85, %f77, %f81;
	add.f32 	%f86, %f78, %f82;
	ld.shared.v4.f32 	{%f87, %f88, %f89, %f90}, [%r46+16];
	add.f32 	%f91, %f83, %f87;
	add.f32 	%f92, %f84, %f88;
	add.f32 	%f93, %f85, %f89;
	add.f32 	%f94, %f86, %f90;
	ld.shared.v4.f32 	{%f95, %f96, %f97, %f98}, [%r46+32];
	add.f32 	%f99, %f91, %f95;
	add.f32 	%f100, %f92, %f96;
	add.f32 	%f101, %f93, %f97;
	add.f32 	%f102, %f94, %f98;
	ld.shared.v4.f32 	{%f103, %f104, %f105, %f106}, [%r46+48];
	add.f32 	%f107, %f99, %f103;
	add.f32 	%f108, %f100, %f104;
	add.f32 	%f109, %f101, %f105;
	add.f32 	%f110, %f102, %f106;
	ld.shared.v4.f32 	{%f111, %f112, %f113, %f114}, [%r46+64];
	add.f32 	%f115, %f107, %f111;
	add.f32 	%f116, %f108, %f112;
	add.f32 	%f117, %f109, %f113;
	add.f32 	%f118, %f110, %f114;
	ld.shared.v4.f32 	{%f119, %f120, %f121, %f122}, [%r46+80];
	add.f32 	%f123, %f115, %f119;
	add.f32 	%f124, %f116, %f120;
	add.f32 	%f125, %f117, %f121;
	add.f32 	%f126, %f118, %f122;
	ld.shared.v4.f32 	{%f127, %f128, %f129, %f130}, [%r46+96];
	add.f32 	%f131, %f123, %f127;
	add.f32 	%f132, %f124, %f128;
	add.f32 	%f133, %f125, %f129;
	add.f32 	%f134, %f126, %f130;
	ld.shared.v4.f32 	{%f135, %f136, %f137, %f138}, [%r46+112];
	add.f32 	%f146, %f131, %f135;
	add.f32 	%f147, %f132, %f136;
	add.f32 	%f148, %f133, %f137;
	add.f32 	%f149, %f134, %f138;
	add.s32 	%r57, %r57, 256;
	setp.ne.s32 	%p6, %r57, 4224;
	@%p6 bra 	$L__BB29_8;
	and.b32  	%r47, %r56, 255;
	add.s32 	%r48, %r47, %r2;
	shl.b32 	%r49, %r48, 4;
	add.s32 	%r51, %r44, %r49;
	st.shared.v4.f32 	[%r51], {%f146, %f147, %f148, %f149};
	add.s32 	%r56, %r56, 1;
	setp.ne.s32 	%p7, %r56, 1000;
	@%p7 bra 	$L__BB29_7;
	mul.f32 	%f139, %f147, %f146;
	mul.f32 	%f140, %f148, %f139;
	mul.f32 	%f141, %f149, %f140;
	st.global.f32 	[%rd1], %f141;
	ret;

}


// ===== COMPILED SASS (sm_100) =====

	.target	sm_100

	.elftype	@"ET_EXEC"


//--------------------- .note.nv.tkinfo           --------------------------
	.section	.note.nv.tkinfo,"",@"SHT_NOTE"
	.sectionflags	@"SHF_NOTE_NV_TKINFO"
	.tkinfo
        /*0018*/ 	.word	0x00000002
        /*0030*/ 	.string	""
        /*0030*/ 	.string	"ptxas"
        /*0030*/ 	.string	"Cuda compilation tools, release 13.0, V13.0.88"
        /*0030*/ 	.string	"Build cuda_13.0.r13.0/compiler.36424714_0"
        /*0030*/ 	.string	"-arch sm_100 -m 64 "



//--------------------- .note.nv.cuinfo           --------------------------
	.section	.note.nv.cuinfo,"",@"SHT_NOTE"
	.sectionflags	@"SHF_NOTE_NV_CUINFO"
        /*0018*/ 	.short	0x0002
        /*001a*/ 	.short	0x0064
        /*001c*/ 	.short	0x0082
	.zero		2


//--------------------- .nv.info                  --------------------------
	.section	.nv.info,"",@"SHT_CUDA_INFO"
	.align	4


	//----- nvinfo : EIATTR_REGCOUNT
	.align		4
        /*0000*/ 	.byte	0x04, 0x2f
        /*0002*/ 	.short	(.L_1 - .L_0)
	.align		4
.L_0:
        /*0004*/ 	.word	index@(_Z11add_vectorsILi0EfEvPf)
        /*0008*/ 	.word	0x00000017


	//----- nvinfo : EIATTR_FRAME_SIZE
	.align		4
.L_1:
        /*000c*/ 	.byte	0x04, 0x11
        /*000e*/ 	.short	(.L_3 - .L_2)
	.align		4
.L_2:
        /*0010*/ 	.word	index@($__internal_19_$__cuda_sm20_div_u16)
        /*0014*/ 	.word	0x00000000


	//----- nvinfo : EIATTR_FRAME_SIZE
	.align		4
.L_3:
        /*0018*/ 	.byte	0x04, 0x11
        /*001a*/ 	.short	(.L_5 - .L_4)
	.align		4
.L_4:
        /*001c*/ 	.word	index@(_Z11add_vectorsILi0EfEvPf)
        /*0020*/ 	.word	0x00000000


	//----- nvinfo : EIATTR_REGCOUNT
	.align		4
.L_5:
        /*0024*/ 	.byte	0x04, 0x2f
        /*0026*/ 	.short	(.L_7 - .L_6)
	.align		4
.L_6:
        /*0028*/ 	.word	index@(_Z11add_vectorsILi2EfEvPf)
        /*002c*/ 	.word	0x00000017


	//----- nvinfo : EIATTR_FRAME_SIZE
	.align		4
.L_7:
        /*0030*/ 	.byte	0x04, 0x11
        /*0032*/ 	.short	(.L_9 - .L_8)
	.align		4
.L_8:
        /*0034*/ 	.word	index@($__internal_18_$__cuda_sm20_div_u16)
        /*0038*/ 	.word	0x00000000


	//----- nvinfo : EIATTR_FRAME_SIZE
	.align		4
.L_9:
        /*003c*/ 	.byte	0x04, 0x11
        /*003e*/ 	.short	(.L_11 - .L_10)
	.align		4
.L_10:
        /*0040*/ 	.word	index@(_Z11add_vectorsILi2EfEvPf)
        /*0044*/ 	.word	0x00000000


	//----- nvinfo : EIATTR_REGCOUNT
	.align		4
.L_11:
        /*0048*/ 	.byte	0x04, 0x2f
        /*004a*/ 	.short	(.L_13 - .L_12)
	.align		4
.L_12:
        /*004c*/ 	.word	index@(_Z11add_vectorsILi3EfEvPf)
        /*0050*/ 	.word	0x00000017


	//----- nvinfo : EIATTR_FRAME_SIZE
	.align		4
.L_13:
        /*0054*/ 	.byte	0x04, 0x11
        /*0056*/ 	.short	(.L_15 - .L_14)
	.align		4
.L_14:
        /*0058*/ 	.word	index@($__internal_17_$__cuda_sm20_div_u16)
        /*005c*/ 	.word	0x00000000


	//----- nvinfo : EIATTR_FRAME_SIZE
	.align		4
.L_15:
        /*0060*/ 	.byte	0x04, 0x11
        /*0062*/ 	.short	(.L_17 - .L_16)
	.align		4
.L_16:
        /*0064*/ 	.word	index@(_Z11add_vectorsILi3EfEvPf)
        /*0068*/ 	.word	0x00000000


	//----- nvinfo : EIATTR_REGCOUNT
	.align		4
.L_17:
        /*006c*/ 	.byte	0x04, 0x2f
        /*006e*/ 	.short	(.L_19 - .L_18)
	.align		4
.L_18:
        /*0070*/ 	.word	index@(_Z11add_vectorsILi4EfEvPf)
        /*0074*/ 	.word	0x00000017


	//----- nvinfo : EIATTR_FRAME_SIZE
	.align		4
.L_19:
        /*0078*/ 	.byte	0x04, 0x11
        /*007a*/ 	.short	(.L_21 - .L_20)
	.align		4
.L_20:
        /*007c*/ 	.word	index@($__internal_16_$__cuda_sm20_div_u16)
        /*0080*/ 	.word	0x00000000


	//----- nvinfo : EIATTR_FRAME_SIZE
	.align		4
.L_21:
        /*0084*/ 	.byte	0x04, 0x11
        /*0086*/ 	.short	(.L_23 - .L_22)
	.align		4
.L_22:
        /*0088*/ 	.word	index@(_Z11add_vectorsILi4EfEvPf)
        /*008c*/ 	.word	0x00000000


	//----- nvinfo : EIATTR_REGCOUNT
	.align		4
.L_23:
        /*0090*/ 	.byte	0x04, 0x2f
        /*0092*/ 	.short	(.L_25 - .L_24)
	.align		4
.L_24:
        /*0094*/ 	.word	index@(_Z11add_vectorsILi5EfEvPf)
        /*0098*/ 	.word	0x00000017


	//----- nvinfo : EIATTR_FRAME_SIZE
	.align		4
.L_25:
        /*009c*/ 	.byte	0x04, 0x11
        /*009e*/ 	.short	(.L_27 - .L_26)
	.align		4
.L_26:
        /*00a0*/ 	.word	index@($__internal_15_$__cuda_sm20_div_u16)
        /*00a4*/ 	.word	0x00000000


	//----- nvinfo : EIATTR_FRAME_SIZE
	.align		4
.L_27:
        /*00a8*/ 	.byte	0x04, 0x11
        /*00aa*/ 	.short	(.L_29 - .L_28)
	.align		4
.L_28:
        /*00ac*/ 	.word	index@(_Z11add_vectorsILi5EfEvPf)
        /*00b0*/ 	.word	0x00000000


	//----- nvinfo : EIATTR_REGCOUNT
	.align		4
.L_29:
        /*00b4*/ 	.byte	0x04, 0x2f
        /*00b6*/ 	.short	(.L_31 - .L_30)
	.align		4
.L_30:
        /*00b8*/ 	.word	index@(_Z11add_vectorsILi1EfEvPf)
        /*00bc*/ 	.word	0x00000017


	//----- nvinfo : EIATTR_FRAME_SIZE
	.align		4
.L_31:
        /*00c0*/ 	.byte	0x04, 0x11
        /*00c2*/ 	.short	(.L_33 - .L_32)
	.align		4
.L_32:
        /*00c4*/ 	.word	index@($__internal_14_$__cuda_sm20_div_u16)
        /*00c8*/ 	.word	0x00000000


	//----- nvinfo : EIATTR_FRAME_SIZE
	.align		4
.L_33:
        /*00cc*/ 	.byte	0x04, 0x11
        /*00ce*/ 	.short	(.L_35 - .L_34)
	.align		4
.L_34:
        /*00d0*/ 	.word	index@(_Z11add_vectorsILi1EfEvPf)
        /*00d4*/ 	.word	0x00000000


	//----- nvinfo : EIATTR_REGCOUNT
	.align		4
.L_35:
        /*00d8*/ 	.byte	0x04, 0x2f
        /*00da*/ 	.short	(.L_37 - .L_36)
	.align		4
.L_36:
        /*00dc*/ 	.word	index@(_Z11add_vectorsILi6EfEvPf)
        /*00e0*/ 	.word	0x00000017


	//----- nvinfo : EIATTR_FRAME_SIZE
	.align		4
.L_37:
        /*00e4*/ 	.byte	0x04, 0x11
        /*00e6*/ 	.short	(.L_39 - .L_38)
	.align		4
.L_38:
        /*00e8*/ 	.word	index@($__internal_13_$__cuda_sm20_div_u16)
        /*00ec*/ 	.word	0x00000000


	//----- nvinfo : EIATTR_FRAME_SIZE
	.align		4
.L_39:
        /*00f0*/ 	.byte	0x04, 0x11
        /*00f2*/ 	.short	(.L_41 - .L_40)
	.align		4
.L_40:
        /*00f4*/ 	.word	index@(_Z11add_vectorsILi6EfEvPf)
        /*00f8*/ 	.word	0x00000000


	//----- nvinfo : EIATTR_REGCOUNT
	.align		4
.L_41:
        /*00fc*/ 	.byte	0x04, 0x2f
        /*00fe*/ 	.short	(.L_43 - .L_42)
	.align		4
.L_42:
        /*0100*/ 	.word	index@(_Z11add_vectorsILi7EfEvPf)
        /*0104*/ 	.word	0x00000017


	//----- nvinfo : EIATTR_FRAME_SIZE
	.align		4
.L_43:
        /*0108*/ 	.byte	0x04, 0x11
        /*010a*/ 	.short	(.L_45 - .L_44)
	.align		4
.L_44:
        /*010c*/ 	.word	index@($__internal_12_$__cuda_sm20_div_u16)
        /*0110*/ 	.word	0x00000000


	//----- nvinfo : EIATTR_FRAME_SIZE
	.align		4
.L_45:
        /*0114*/ 	.byte	0x04, 0x11
        /*0116*/ 	.short	(.L_47 - .L_46)
	.align		4
.L_46:
        /*0118*/ 	.word	index@(_Z11add_vectorsILi7EfEvPf)
        /*011c*/ 	.word	0x00000000


	//----- nvinfo : EIATTR_REGCOUNT
	.align		4
.L_47:
        /*0120*/ 	.byte	0x04, 0x2f
        /*0122*/ 	.short	(.L_49 - .L_48)
	.align		4
.L_48:
        /*0124*/ 	.word	index@(_Z11add_vectorsILi8EfEvPf)
        /*0128*/ 	.word	0x00000017


	//----- nvinfo : EIATTR_FRAME_SIZE
	.align		4
.L_49:
        /*012c*/ 	.byte	0x04, 0x11
        /*012e*/ 	.short	(.L_51 - .L_50)
	.align		4
.L_50:
        /*0130*/ 	.word	index@($__internal_11_$__cuda_sm20_div_u16)
        /*0134*/ 	.word	0x00000000


	//----- nvinfo : EIATTR_FRAME_SIZE
	.align		4
.L_51:
        /*0138*/ 	.byte	0x04, 0x11
        /*013a*/ 	.short	(.L_53 - .L_52)
	.align		4
.L_52:
        /*013c*/ 	.word	index@(_Z11add_vectorsILi8EfEvPf)
        /*0140*/ 	.word	0x00000000


	//----- nvinfo : EIATTR_REGCOUNT
	.align		4
.L_53:
        /*0144*/ 	.byte	0x04, 0x2f
        /*0146*/ 	.short	(.L_55 - .L_54)
	.align		4
.L_54:
        /*0148*/ 	.word	index@(_Z11add_vectorsILi9EfEvPf)
        /*014c*/ 	.word	0x00000017


	//----- nvinfo : EIATTR_FRAME_SIZE
	.align		4
.L_55:
        /*0150*/ 	.byte	0x04, 0x11
        /*0152*/ 	.short	(.L_57 - .L_56)
	.align		4
.L_56:
        /*0154*/ 	.word	index@($__internal_10_$__cuda_sm20_div_u16)
        /*0158*/ 	.word	0x00000000


	//----- nvinfo : EIATTR_FRAME_SIZE
	.align		4
.L_57:
        /*015c*/ 	.byte	0x04, 0x11
        /*015e*/ 	.short	(.L_59 - .L_58)
	.align		4
.L_58:
        /*0160*/ 	.word	index@(_Z11add_vectorsILi9EfEvPf)
        /*0164*/ 	.word	0x00000000


	//----- nvinfo : EIATTR_REGCOUNT
	.align		4
.L_59:
        /*0168*/ 	.byte	0x04, 0x2f
        /*016a*/ 	.short	(.L_61 - .L_60)
	.align		4
.L_60:
        /*016c*/ 	.word	index@(_Z11add_vectorsILi0E6float2EvPf)
        /*0170*/ 	.word	0x0000001e


	//----- nvinfo : EIATTR_FRAME_SIZE
	.align		4
.L_61:
        /*0174*/ 	.byte	0x04, 0x11
        /*0176*/ 	.short	(.L_63 - .L_62)
	.align		4
.L_62:
        /*0178*/ 	.word	index@($__internal_9_$__cuda_sm20_div_u16)
        /*017c*/ 	.word	0x00000000


	//----- nvinfo : EIATTR_FRAME_SIZE
	.align		4
.L_63:
        /*0180*/ 	.byte	0x04, 0x11
        /*0182*/ 	.short	(.L_65 - .L_64)
	.align		4
.L_64:
        /*0184*/ 	.word	index@(_Z11add_vectorsILi0E6float2EvPf)
        /*0188*/ 	.word	0x00000000


	//----- nvinfo : EIATTR_REGCOUNT
	.align		4
.L_65:
        /*018c*/ 	.byte	0x04, 0x2f
        /*018e*/ 	.short	(.L_67 - .L_66)
	.align		4
.L_66:
        /*0190*/ 	.word	index@(_Z11add_vectorsILi2E6float2EvPf)
        /*0194*/ 	.word	0x0000001e


	//----- nvinfo : EIATTR_FRAME_SIZE
	.align		4
.L_67:
        /*0198*/ 	.byte	0x04, 0x11
        /*019a*/ 	.short	(.L_69 - .L_68)
	.align		4
.L_68:
        /*019c*/ 	.word	index@($__internal_8_$__cuda_sm20_div_u16)
        /*01a0*/ 	.word	0x00000000


	//----- nvinfo : EIATTR_FRAME_SIZE
	.align		4
.L_69:
        /*01a4*/ 	.byte	0x04, 0x11
        /*01a6*/ 	.short	(.L_71 - .L_70)
	.align		4
.L_70:
        /*01a8*/ 	.word	index@(_Z11add_vectorsILi2E6float2EvPf)
        /*01ac*/ 	.word	0x00000000


	//----- nvinfo : EIATTR_REGCOUNT
	.align		4
.L_71:
        /*01b0*/ 	.byte	0x04, 0x2f
        /*01b2*/ 	.short	(.L_73 - .L_72)
	.align		4
.L_72:
        /*01b4*/ 	.word	index@(_Z11add_vectorsILi3E6float2EvPf)
        /*01b8*/ 	.word	0x0000001e


	//----- nvinfo : EIATTR_FRAME_SIZE
	.align		4
.L_73:
        /*01bc*/ 	.byte	0x04, 0x11
        /*01be*/ 	.short	(.L_75 - .L_74)
	.align		4
.L_74:
        /*01c0*/ 	.word	index@($__internal_7_$__cuda_sm20_div_u16)
        /*01c4*/ 	.word	0x00000000


	//----- nvinfo : EIATTR_FRAME_SIZE
	.align		4
.L_75:
        /*01c8*/ 	.byte	0x04, 0x11
        /*01ca*/ 	.short	(.L_77 - .L_76)
	.align		4
.L_76:
        /*01cc*/ 	.word	index@(_Z11add_vectorsILi3E6float2EvPf)
        /*01d0*/ 	.word	0x00000000


	//----- nvinfo : EIATTR_REGCOUNT
	.align		4
.L_77:
        /*01d4*/ 	.byte	0x04, 0x2f
        /*01d6*/ 	.short	(.L_79 - .L_78)
	.align		4
.L_78:
        /*01d8*/ 	.word	index@(_Z11add_vectorsILi4E6float2EvPf)
        /*01dc*/ 	.word	0x0000001e


	//----- nvinfo : EIATTR_FRAME_SIZE
	.align		4
.L_79:
        /*01e0*/ 	.byte	0x04, 0x11
        /*01e2*/ 	.short	(.L_81 - .L_80)
	.align		4
.L_80:
        /*01e4*/ 	.word	index@($__internal_6_$__cuda_sm20_div_u16)
        /*01e8*/ 	.word	0x00000000


	//----- nvinfo : EIATTR_FRAME_SIZE
	.align		4
.L_81:
        /*01ec*/ 	.byte	0x04, 0x11
        /*01ee*/ 	.short	(.L_83 - .L_82)
	.align		4
.L_82:
        /*01f0*/ 	.word	index@(_Z11add_vectorsILi4E6float2EvPf)
        /*01f4*/ 	.word	0x00000000


	//----- nvinfo : EIATTR_REGCOUNT
	.align		4
.L_83:
        /*01f8*/ 	.byte	0x04, 0x2f
        /*01fa*/ 	.short	(.L_85 - .L_84)
	.align		4
.L_84:
        /*01fc*/ 	.word	index@(_Z11add_vectorsILi5E6float2EvPf)
        /*0200*/ 	.word	0x0000001e


	//----- nvinfo : EIATTR_FRAME_SIZE
	.align		4
.L_85:
        /*0204*/ 	.byte	0x04, 0x11
        /*0206*/ 	.short	(.L_87 - .L_86)
	.align		4
.L_86:
        /*0208*/ 	.word	index@($__internal_5_$__cuda_sm20_div_u16)
        /*020c*/ 	.word	0x00000000


	//----- nvinfo : EIATTR_FRAME_SIZE
	.align		4
.L_87:
        /*0210*/ 	.byte	0x04, 0x11
        /*0212*/ 	.short	(.L_89 - .L_88)
	.align		4
.L_88:
        /*0214*/ 	.word	index@(_Z11add_vectorsILi5E6float2EvPf)
        /*0218*/ 	.word	0x00000000


	//----- nvinfo : EIATTR_REGCOUNT
	.align		4
.L_89:
        /*021c*/ 	.byte	0x04, 0x2f
        /*021e*/ 	.short	(.L_91 - .L_90)
	.align		4
.L_90:
        /*0220*/ 	.word	index@(_Z11add_vectorsILi1E6float2EvPf)
        /*0224*/ 	.word	0x0000001e


	//----- nvinfo : EIATTR_FRAME_SIZE
	.align		4
.L_91:
        /*0228*/ 	.byte	0x04, 0x11
        /*022a*/ 	.short	(.L_93 - .L_92)
	.align		4
.L_92:
        /*022c*/ 	.word	index@($__internal_4_$__cuda_sm20_div_u16)
        /*0230*/ 	.word	0x00000000


	//----- nvinfo : EIATTR_FRAME_SIZE
	.align		4
.L_93:
        /*0234*/ 	.byte	0x04, 0x11
        /*0236*/ 	.short	(.L_95 - .L_94)
	.align		4
.L_94:
        /*0238*/ 	.word	index@(_Z11add_vectorsILi1E6float2EvPf)
        /*023c*/ 	.word	0x00000000


	//----- nvinfo : EIATTR_REGCOUNT
	.align		4
.L_95:
        /*0240*/ 	.byte	0x04, 0x2f
        /*0242*/ 	.short	(.L_97 - .L_96)
	.align		4
.L_96:
        /*0244*/ 	.word	index@(_Z11add_vectorsILi6E6float2EvPf)
        /*0248*/ 	.word	0x0000001e


	//----- nvinfo : EIATTR_FRAME_SIZE
	.align		4
.L_97:
        /*024c*/ 	.byte	0x04, 0x11
        /*024e*/ 	.short	(.L_99 - .L_98)
	.align		4
.L_98:
        /*0250*/ 	.word	index@($__internal_3_$__cuda_sm20_div_u16)
        /*0254*/ 	.word	0x00000000


	//----- nvinfo : EIATTR_FRAME_SIZE
	.align		4
.L_99:
        /*0258*/ 	.byte	0x04, 0x11
        /*025a*/ 	.short	(.L_101 - .L_100)
	.align		4
.L_100:
        /*025c*/ 	.word	index@(_Z11add_vectorsILi6E6float2EvPf)
        /*0260*/ 	.word	0x00000000


	//----- nvinfo : EIATTR_REGCOUNT
	.align		4
.L_101:
        /*0264*/ 	.byte	0x04, 0x2f
        /*0266*/ 	.short	(.L_103 - .L_102)
	.align		4
.L_102:
        /*0268*/ 	.word	index@(_Z11add_vectorsILi7E6float2EvPf)
        /*026c*/ 	.word	0x0000001e


	//----- nvinfo : EIATTR_FRAME_SIZE
	.align		4
.L_103:
        /*0270*/ 	.byte	0x04, 0x11
        /*0272*/ 	.short	(.L_105 - .L_104)
	.align		4
.L_104:
        /*0274*/ 	.word	index@($__internal_2_$__cuda_sm20_div_u16)
        /*0278*/ 	.word	0x00000000


	//----- nvinfo : EIATTR_FRAME_SIZE
	.align		4
.L_105:
        /*027c*/ 	.byte	0x04, 0x11
        /*027e*/ 	.short	(.L_107 - .L_106)
	.align		4
.L_106:
        /*0280*/ 	.word	index@(_Z11add_vectorsILi7E6float2EvPf)
        /*0284*/ 	.word	0x00000000


	//----- nvinfo : EIATTR_REGCOUNT
	.align		4
.L_107:
        /*0288*/ 	.byte	0x04, 0x2f
        /*028a*/ 	.short	(.L_109 - .L_108)
	.align		4
.L_108:
        /*028c*/ 	.word	index@(_Z11add_vectorsILi8E6float2EvPf)
        /*0290*/ 	.word	0x0000001e


	//----- nvinfo : EIATTR_FRAME_SIZE
	.align		4
.L_109:
        /*0294*/ 	.byte	0x04, 0x11
        /*0296*/ 	.short	(.L_111 - .L_110)
	.align		4
.L_110:
        /*0298*/ 	.word	index@($__internal_1_$__cuda_sm20_div_u16)
        /*029c*/ 	.word	0x00000000


	//----- nvinfo : EIATTR_FRAME_SIZE
	.align		4
.L_111:
        /*02a0*/ 	.byte	0x04, 0x11
        /*02a2*/ 	.short	(.L_113 - .L_112)
	.align		4
.L_112:
        /*02a4*/ 	.word	index@(_Z11add_vectorsILi8E6float2EvPf)
        /*02a8*/ 	.word	0x00000000


	//----- nvinfo : EIATTR_REGCOUNT
	.align		4
.L_113:
        /*02ac*/ 	.byte	0x04, 0x2f
        /*02ae*/ 	.short	(.L_115 - .L_114)
	.align		4
.L_114:
        /*02b0*/ 	.word	index@(_Z11add_vectorsILi9E6float2EvPf)
        /*02b4*/ 	.word	0x0000001e


	//----- nvinfo : EIATTR_FRAME_SIZE
	.align		4
.L_115:
        /*02b8*/ 	.byte	0x04, 0x11
        /*02ba*/ 	.short	(.L_117 - .L_116)
	.align		4
.L_116:
        /*02bc*/ 	.word	index@($__internal_0_$__cuda_sm20_div_u16)
        /*02c0*/ 	.word	0x00000000


	//----- nvinfo : EIATTR_FRAME_SIZE
	.align		4
.L_117:
        /*02c4*/ 	.byte	0x04, 0x11
        /*02c6*/ 	.short	(.L_119 - .L_118)
	.align		4
.L_118:
        /*02c8*/ 	.word	index@(_Z11add_vectorsILi9E6float2EvPf)
        /*02cc*/ 	.word	0x00000000


	//----- nvinfo : EIATTR_REGCOUNT
	.align		4
.L_119:
        /*02d0*/ 	.byte	0x04, 0x2f
        /*02d2*/ 	.short	(.L_121 - .L_120)
	.align		4
.L_120:
        /*02d4*/ 	.word	index@(_Z11add_vectorsILi0E6float4EvPf)
        /*02d8*/ 	.word	0x0000001e


	//----- nvinfo : EIATTR_FRAME_SIZE
	.align		4
.L_121:
        /*02dc*/ 	.byte	0x04, 0x11
        /*02de*/ 	.short	(.L_123 - .L_122)
	.align		4
.L_122:
        /*02e0*/ 	.word	index@(_Z11add_vectorsILi0E6float4EvPf)
        /*02e4*/ 	.word	0x00000000


	//----- nvinfo : EIATTR_REGCOUNT
	.align		4
.L_123:
        /*02e8*/ 	.byte	0x04, 0x2f
        /*02ea*/ 	.short	(.L_125 - .L_124)
	.align		4
.L_124:
        /*02ec*/ 	.word	index@(_Z11add_vectorsILi2E6float4EvPf)
        /*02f0*/ 	.word	0x0000001e


	//----- nvinfo : EIATTR_FRAME_SIZE
	.align		4
.L_125:
        /*02f4*/ 	.byte	0x04, 0x11
        /*02f6*/ 	.short	(.L_127 - .L_126)
	.align		4
.L_126:
        /*02f8*/ 	.word	index@(_Z11add_vectorsILi2E6float4EvPf)
        /*02fc*/ 	.word	0x00000000


	//----- nvinfo : EIATTR_REGCOUNT
	.align		4
.L_127:
        /*0300*/ 	.byte	0x04, 0x2f
        /*0302*/ 	.short	(.L_129 - .L_128)
	.align		4
.L_128:
        /*0304*/ 	.word	index@(_Z11add_vectorsILi3E6float4EvPf)
        /*0308*/ 	.word	0x0000001e


	//----- nvinfo : EIATTR_FRAME_SIZE
	.align		4
.L_129:
        /*030c*/ 	.byte	0x04, 0x11
        /*030e*/ 	.short	(.L_131 - .L_130)
	.align		4
.L_130:
        /*0310*/ 	.word	index@(_Z11add_vectorsILi3E6float4EvPf)
        /*0314*/ 	.word	0x00000000


	//----- nvinfo : EIATTR_REGCOUNT
	.align		4
.L_131:
        /*0318*/ 	.byte	0x04, 0x2f
        /*031a*/ 	.short	(.L_133 - .L_132)
	.align		4
.L_132:
        /*031c*/ 	.word	index@(_Z11add_vectorsILi4E6float4EvPf)
        /*0320*/ 	.word	0x0000001e


	//----- nvinfo : EIATTR_FRAME_SIZE
	.align		4
.L_133:
        /*0324*/ 	.byte	0x04, 0x11
        /*0326*/ 	.short	(.L_135 - .L_134)
	.align		4
.L_134:
        /*0328*/ 	.word	index@(_Z11add_vectorsILi4E6float4EvPf)
        /*032c*/ 	.word	0x00000000


	//----- nvinfo : EIATTR_REGCOUNT
	.align		4
.L_135:
        /*0330*/ 	.byte	0x04, 0x2f
        /*0332*/ 	.short	(.L_137 - .L_136)
	.align		4
.L_136:
        /*0334*/ 	.word	index@(_Z11add_vectorsILi5E6float4EvPf)
        /*0338*/ 	.word	0x0000001e


	//----- nvinfo : EIATTR_FRAME_SIZE
	.align		4
.L_137:
        /*033c*/ 	.byte	0x04, 0x11
        /*033e*/ 	.short	(.L_139 - .L_138)
	.align		4
.L_138:
        /*0340*/ 	.word	index@(_Z11add_vectorsILi5E6float4EvPf)
        /*0344*/ 	.word	0x00000000


	//----- nvinfo : EIATTR_REGCOUNT
	.align		4
.L_139:
        /*0348*/ 	.byte	0x04, 0x2f
        /*034a*/ 	.short	(.L_141 - .L_140)
	.align		4
.L_140:
        /*034c*/ 	.word	index@(_Z11add_vectorsILi1E6float4EvPf)
        /*0350*/ 	.word	0x0000001e


	//----- nvinfo : EIATTR_FRAME_SIZE
	.align		4
.L_141:
        /*0354*/ 	.byte	0x04, 0x11
        /*0356*/ 	.short	(.L_143 - .L_142)
	.align		4
.L_142:
        /*0358*/ 	.word	index@(_Z11add_vectorsILi1E6float4EvPf)
        /*035c*/ 	.word	0x00000000


	//----- nvinfo : EIATTR_REGCOUNT
	.align		4
.L_143:
        /*0360*/ 	.byte	0x04, 0x2f
        /*0362*/ 	.short	(.L_145 - .L_144)
	.align		4
.L_144:
        /*0364*/ 	.word	index@(_Z11add_vectorsILi6E6float4EvPf)
        /*0368*/ 	.word	0x0000001e


	//----- nvinfo : EIATTR_FRAME_SIZE
	.align		4
.L_145:
        /*036c*/ 	.byte	0x04, 0x11
        /*036e*/ 	.short	(.L_147 - .L_146)
	.align		4
.L_146:
        /*0370*/ 	.word	index@(_Z11add_vectorsILi6E6float4EvPf)
        /*0374*/ 	.word	0x00000000


	//----- nvinfo : EIATTR_REGCOUNT
	.align		4
.L_147:
        /*0378*/ 	.byte	0x04, 0x2f
        /*037a*/ 	.short	(.L_149 - .L_148)
	.align		4
.L_148:
        /*037c*/ 	.word	index@(_Z11add_vectorsILi7E6float4EvPf)
        /*0380*/ 	.word	0x0000001e


	//----- nvinfo : EIATTR_FRAME_SIZE
	.align		4
.L_149:
        /*0384*/ 	.byte	0x04, 0x11
        /*0386*/ 	.short	(.L_151 - .L_150)
	.align		4
.L_150:
        /*0388*/ 	.word	index@(_Z11add_vectorsILi7E6float4EvPf)
        /*038c*/ 	.word	0x00000000


	//----- nvinfo : EIATTR_REGCOUNT
	.align		4
.L_151:
        /*0390*/ 	.byte	0x04, 0x2f
        /*0392*/ 	.short	(.L_153 - .L_152)
	.align		4
.L_152:
        /*0394*/ 	.word	index@(_Z11add_vectorsILi8E6float4EvPf)
        /*0398*/ 	.word	0x0000001e


	//----- nvinfo : EIATTR_FRAME_SIZE
	.align		4
.L_153:
        /*039c*/ 	.byte	0x04, 0x11
        /*039e*/ 	.short	(.L_155 - .L_154)
	.align		4
.L_154:
        /*03a0*/ 	.word	index@(_Z11add_vectorsILi8E6float4EvPf)
        /*03a4*/ 	.word	0x00000000


	//----- nvinfo : EIATTR_REGCOUNT
	.align		4
.L_155:
        /*03a8*/ 	.byte	0x04, 0x2f
        /*03aa*/ 	.short	(.L_157 - .L_156)
	.align		4
.L_156:
        /*03ac*/ 	.word	index@(_Z11add_vectorsILi9E6float4EvPf)
        /*03b0*/ 	.word	0x0000001e


	//----- nvinfo : EIATTR_FRAME_SIZE
	.align		4
.L_157:
        /*03b4*/ 	.byte	0x04, 0x11
        /*03b6*/ 	.short	(.L_159 - .L_158)
	.align		4
.L_158:
        /*03b8*/ 	.word	index@(_Z11add_vectorsILi9E6float4EvPf)
        /*03bc*/ 	.word	0x00000000


	//----- nvinfo : EIATTR_MIN_STACK_SIZE
	.align		4
.L_159:
        /*03c0*/ 	.byte	0x04, 0x12
        /*03c2*/ 	.short	(.L_161 - .L_160)
	.align		4
.L_160:
        /*03c4*/ 	.word	index@(_Z11add_vectorsILi9E6float4EvPf)
        /*03c8*/ 	.word	0x00000000


	//----- nvinfo : EIATTR_MIN_STACK_SIZE
	.align		4
.L_161:
        /*03cc*/ 	.byte	0x04, 0x12
        /*03ce*/ 	.short	(.L_163 - .L_162)
	.align		4
.L_162:
        /*03d0*/ 	.word	index@(_Z11add_vectorsILi8E6float4EvPf)
        /*03d4*/ 	.word	0x00000000


	//----- nvinfo : EIATTR_MIN_STACK_SIZE
	.align		4
.L_163:
        /*03d8*/ 	.byte	0x04, 0x12
        /*03da*/ 	.short	(.L_165 - .L_164)
	.align		4
.L_164:
        /*03dc*/ 	.word	index@(_Z11add_vectorsILi7E6float4EvPf)
        /*03e0*/ 	.word	0x00000000


	//----- nvinfo : EIATTR_MIN_STACK_SIZE
	.align		4
.L_165:
        /*03e4*/ 	.byte	0x04, 0x12
        /*03e6*/ 	.short	(.L_167 - .L_166)
	.align		4
.L_166:
        /*03e8*/ 	.word	index@(_Z11add_vectorsILi6E6float4EvPf)
        /*03ec*/ 	.word	0x00000000


	//----- nvinfo : EIATTR_MIN_STACK_SIZE
	.align		4
.L_167:
        /*03f0*/ 	.byte	0x04, 0x12
        /*03f2*/ 	.short	(.L_169 - .L_168)
	.align		4
.L_168:
        /*03f4*/ 	.word	index@(_Z11add_vectorsILi1E6float4EvPf)
        /*03f8*/ 	.word	0x00000000


	//----- nvinfo : EIATTR_MIN_STACK_SIZE
	.align		4
.L_169:
        /*03fc*/ 	.byte	0x04, 0x12
        /*03fe*/ 	.short	(.L_171 - .L_170)
	.align		4
.L_170:
        /*0400*/ 	.word	index@(_Z11add_vectorsILi5E6float4EvPf)
        /*0404*/ 	.word	0x00000000


	//----- nvinfo : EIATTR_MIN_STACK_SIZE
	.align		4
.L_171:
        /*0408*/ 	.byte	0x04, 0x12
        /*040a*/ 	.short	(.L_173 - .L_172)
	.align		4
.L_172:
        /*040c*/ 	.word	index@(_Z11add_vectorsILi4E6float4EvPf)
        /*0410*/ 	.word	0x00000000


	//----- nvinfo : EIATTR_MIN_STACK_SIZE
	.align		4
.L_173:
        /*0414*/ 	.byte	0x04, 0x12
        /*0416*/ 	.short	(.L_175 - .L_174)
	.align		4
.L_174:
        /*0418*/ 	.word	index@(_Z11add_vectorsILi3E6float4EvPf)
        /*041c*/ 	.word	0x00000000


	//----- nvinfo : EIATTR_MIN_STACK_SIZE
	.align		4
.L_175:
        /*0420*/ 	.byte	0x04, 0x12
        /*0422*/ 	.short	(.L_177 - .L_176)
	.align		4
.L_176:
        /*0424*/ 	.word	index@(_Z11add_vectorsILi2E6float4EvPf)
        /*0428*/ 	.word	0x00000000


	//----- nvinfo : EIATTR_MIN_STACK_SIZE
	.align		4
.L_177:
        /*042c*/ 	.byte	0x04, 0x12
        /*042e*/ 	.short	(.L_179 - .L_178)
	.align		4
.L_178:
        /*0430*/ 	.word	index@(_Z11add_vectorsILi0E6float4EvPf)
        /*0434*/ 	.word	0x00000000


	//----- nvinfo : EIATTR_MIN_STACK_SIZE
	.align		4
.L_179:
        /*0438*/ 	.byte	0x04, 0x12
        /*043a*/ 	.short	(.L_181 - .L_180)
	.align		4
.L_180:
        /*043c*/ 	.word	index@(_Z11add_vectorsILi9E6float2EvPf)
        /*0440*/ 	.word	0x00000000


	//----- nvinfo : EIATTR_MIN_STACK_SIZE
	.align		4
.L_181:
        /*0444*/ 	.byte	0x04, 0x12
        /*0446*/ 	.short	(.L_183 - .L_182)
	.align		4
.L_182:
        /*0448*/ 	.word	index@(_Z11add_vectorsILi8E6float2EvPf)
        /*044c*/ 	.word	0x00000000


	//----- nvinfo : EIATTR_MIN_STACK_SIZE
	.align		4
.L_183:
        /*0450*/ 	.byte	0x04, 0x12
        /*0452*/ 	.short	(.L_185 - .L_184)
	.align		4
.L_184:
        /*0454*/ 	.word	index@(_Z11add_vectorsILi7E6float2EvPf)
        /*0458*/ 	.word	0x00000000


	//----- nvinfo : EIATTR_MIN_STACK_SIZE
	.align		4
.L_185:
        /*045c*/ 	.byte	0x04, 0x12
        /*045e*/ 	.short	(.L_187 - .L_186)
	.align		4
.L_186:
        /*0460*/ 	.word	index@(_Z11add_vectorsILi6E6float2EvPf)
        /*0464*/ 	.word	0x00000000


	//----- nvinfo : EIATTR_MIN_STACK_SIZE
	.align		4
.L_187:
        /*0468*/ 	.byte	0x04, 0x12
        /*046a*/ 	.short	(.L_189 - .L_188)
	.align		4
.L_188:
        /*046c*/ 	.word	index@(_Z11add_vectorsILi1E6float2EvPf)
        /*0470*/ 	.word	0x00000000


	//----- nvinfo : EIATTR_MIN_STACK_SIZE
	.align		4
.L_189:
        /*0474*/ 	.byte	0x04, 0x12
        /*0476*/ 	.short	(.L_191 - .L_190)
	.align		4
.L_190:
        /*0478*/ 	.word	index@(_Z11add_vectorsILi5E6float2EvPf)
        /*047c*/ 	.word	0x00000000


	//----- nvinfo : EIATTR_MIN_STACK_SIZE
	.align		4
.L_191:
        /*0480*/ 	.byte	0x04, 0x12
        /*0482*/ 	.short	(.L_193 - .L_192)
	.align		4
.L_192:
        /*0484*/ 	.word	index@(_Z11add_vectorsILi4E6float2EvPf)
        /*0488*/ 	.word	0x00000000


	//----- nvinfo : EIATTR_MIN_STACK_SIZE
	.align		4
.L_193:
        /*048c*/ 	.byte	0x04, 0x12
        /*048e*/ 	.short	(.L_195 - .L_194)
	.align		4
.L_194:
        /*0490*/ 	.word	index@(_Z11add_vectorsILi3E6float2EvPf)
        /*0494*/ 	.word	0x00000000


	//----- nvinfo : EIATTR_MIN_STACK_SIZE
	.align		4
.L_195:
        /*0498*/ 	.byte	0x04, 0x12
        /*049a*/ 	.short	(.L_197 - .L_196)
	.align		4
.L_196:
        /*049c*/ 	.word	index@(_Z11add_vectorsILi2E6float2EvPf)
        /*04a0*/ 	.word	0x00000000


	//----- nvinfo : EIATTR_MIN_STACK_SIZE
	.align		4
.L_197:
        /*04a4*/ 	.byte	0x04, 0x12
        /*04a6*/ 	.short	(.L_199 - .L_198)
	.align		4
.L_198:
        /*04a8*/ 	.word	index@(_Z11add_vectorsILi0E6float2EvPf)
        /*04ac*/ 	.word	0x00000000


	//----- nvinfo : EIATTR_MIN_STACK_SIZE
	.align		4
.L_199:
        /*04b0*/ 	.byte	0x04, 0x12
        /*04b2*/ 	.short	(.L_201 - .L_200)
	.align		4
.L_200:
        /*04b4*/ 	.word	index@(_Z11add_vectorsILi9EfEvPf)
        /*04b8*/ 	.word	0x00000000


	//----- nvinfo : EIATTR_MIN_STACK_SIZE
	.align		4
.L_201:
        /*04bc*/ 	.byte	0x04, 0x12
        /*04be*/ 	.short	(.L_203 - .L_202)
	.align		4
.L_202:
        /*04c0*/ 	.word	index@(_Z11add_vectorsILi8EfEvPf)
        /*04c4*/ 	.word	0x00000000


	//----- nvinfo : EIATTR_MIN_STACK_SIZE
	.align		4
.L_203:
        /*04c8*/ 	.byte	0x04, 0x12
        /*04ca*/ 	.short	(.L_205 - .L_204)
	.align		4
.L_204:
        /*04cc*/ 	.word	index@(_Z11add_vectorsILi7EfEvPf)
        /*04d0*/ 	.word	0x00000000


	//----- nvinfo : EIATTR_MIN_STACK_SIZE
	.align		4
.L_205:
        /*04d4*/ 	.byte	0x04, 0x12
        /*04d6*/ 	.short	(.L_207 - .L_206)
	.align		4
.L_206:
        /*04d8*/ 	.word	index@(_Z11add_vectorsILi6EfEvPf)
        /*04dc*/ 	.word	0x00000000


	//----- nvinfo : EIATTR_MIN_STACK_SIZE
	.align		4
.L_207:
        /*04e0*/ 	.byte	0x04, 0x12
        /*04e2*/ 	.short	(.L_209 - .L_208)
	.align		4
.L_208:
        /*04e4*/ 	.word	index@(_Z11add_vectorsILi1EfEvPf)
        /*04e8*/ 	.word	0x00000000


	//----- nvinfo : EIATTR_MIN_STACK_SIZE
	.align		4
.L_209:
        /*04ec*/ 	.byte	0x04, 0x12
        /*04ee*/ 	.short	(.L_211 - .L_210)
	.align		4
.L_210:
        /*04f0*/ 	.word	index@(_Z11add_vectorsILi5EfEvPf)
        /*04f4*/ 	.word	0x00000000


	//----- nvinfo : EIATTR_MIN_STACK_SIZE
	.align		4
.L_211:
        /*04f8*/ 	.byte	0x04, 0x12
        /*04fa*/ 	.short	(.L_213 - .L_212)
	.align		4
.L_212:
        /*04fc*/ 	.word	index@(_Z11add_vectorsILi4EfEvPf)
        /*0500*/ 	.word	0x00000000


	//----- nvinfo : EIATTR_MIN_STACK_SIZE
	.align		4
.L_213:
        /*0504*/ 	.byte	0x04, 0x12
        /*0506*/ 	.short	(.L_215 - .L_214)
	.align		4
.L_214:
        /*0508*/ 	.word	index@(_Z11add_vectorsILi3EfEvPf)
        /*050c*/ 	.word	0x00000000


	//----- nvinfo : EIATTR_MIN_STACK_SIZE
	.align		4
.L_215:
        /*0510*/ 	.byte	0x04, 0x12
        /*0512*/ 	.short	(.L_217 - .L_216)
	.align		4
.L_216:
        /*0514*/ 	.word	index@(_Z11add_vectorsILi2EfEvPf)
        /*0518*/ 	.word	0x00000000


	//----- nvinfo : EIATTR_MIN_STACK_SIZE
	.align		4
.L_217:
        /*051c*/ 	.byte	0x04, 0x12
        /*051e*/ 	.short	(.L_219 - .L_218)
	.align		4
.L_218:
        /*0520*/ 	.word	index@(_Z11add_vectorsILi0EfEvPf)
        /*0524*/ 	.word	0x00000000
.L_219:


//--------------------- .nv.compat                --------------------------
	.section	.nv.compat,"",@"SHT_CUDA_COMPAT_INFO"
	.align	4
        /*0000*/ 	.byte	0x02, 0x09, 0x00, 0x00, 0x02, 0x02, 0x01, 0x00, 0x02, 0x05, 0x05, 0x00, 0x03, 0x07, 0x01, 0x01
        /*0010*/ 	.byte	0x02, 0x03, 0x00, 0x00, 0x02, 0x06, 0x01, 0x00, 0x04, 0x0b, 0x08, 0x00, 0x01, 0x00, 0x00, 0x00
        /*0020*/ 	.byte	0x00, 0x00, 0x00, 0x00


//--------------------- .nv.info._Z11add_vectorsILi9E6float4EvPf --------------------------
	.section	.nv.info._Z11add_vectorsILi9E6float4EvPf,"",@"SHT_CUDA_INFO"
	.sectionflags	@""
	.align	4


	//----- nvinfo : EIATTR_CUDA_API_VERSION
	.align		4
        /*0000*/ 	.byte	0x04, 0x37
        /*0002*/ 	.short	(.L_221 - .L_220)
.L_220:
        /*0004*/ 	.word	0x00000082


	//----- nvinfo : EIATTR_KPARAM_INFO
	.align		4
.L_221:
        /*0008*/ 	.byte	0x04, 0x17
        /*000a*/ 	.short	(.L_223 - .L_222)
.L_222:
        /*000c*/ 	.word	0x00000000
        /*0010*/ 	.short	0x0000
        /*0012*/ 	.short	0x0000
        /*0014*/ 	.byte	0x00, 0xf5, 0x21, 0x00


	//----- nvinfo : EIATTR_SPARSE_MMA_MASK
	.align		4
.L_223:
        /*0018*/ 	.byte	0x03, 0x50
        /*001a*/ 	.short	0x0000


	//----- nvinfo : EIATTR_MAXREG_COUNT
	.align		4
        /*001c*/ 	.byte	0x03, 0x1b
        /*001e*/ 	.short	0x00ff


	//----- nvinfo : EIATTR_MERCURY_ISA_VERSION
	.align		4
        /*0020*/ 	.byte	0x03, 0x5f
        /*0022*/ 	.short	0x0101


	//----- nvinfo : EIATTR_VRC_CTA_INIT_COUNT
	.align		4
        /*0024*/ 	.byte	0x02, 0x4a
	.zero		1
	.zero		1


	//----- nvinfo : EIATTR_EXIT_INSTR_OFFSETS
	.align		4
        /*0028*/ 	.byte	0x04, 0x1c
        /*002a*/ 	.short	(.L_225 - .L_224)


	//   ....[0]....
.L_224:
        /*002c*/ 	.word	0x00000c10


	//----- nvinfo : EIATTR_CRS_STACK_SIZE
	.align		4
.L_225:
        /*0030*/ 	.byte	0x04, 0x1e
        /*0032*/ 	.short	(.L_227 - .L_226)
.L_226:
        /*0034*/ 	.word	0x00000000


	//----- nvinfo : EIATTR_CBANK_PARAM_SIZE
	.align		4
.L_227:
        /*0038*/ 	.byte	0x03, 0x19
        /*003a*/ 	.short	0x0008


	//----- nvinfo : EIATTR_PARAM_CBANK
	.align		4
        /*003c*/ 	.byte	0x04, 0x0a
        /*003e*/ 	.short	(.L_229 - .L_228)
	.align		4
.L_228:
        /*0040*/ 	.word	index@(.nv.constant0._Z11add_vectorsILi9E6float4EvPf)
        /*0044*/ 	.short	0x0380
        /*0046*/ 	.short	0x0008


	//----- nvinfo : EIATTR_SW_WAR
	.align		4
.L_229:
        /*0048*/ 	.byte	0x04, 0x36
        /*004a*/ 	.short	(.L_231 - .L_230)
.L_230:
        /*004c*/ 	.word	0x00000008
.L_231:


//--------------------- .nv.info._Z11add_vectorsILi8E6float4EvPf --------------------------
	.section	.nv.info._Z11add_vectorsILi8E6float4EvPf,"",@"SHT_CUDA_INFO"
	.sectionflags	@""
	.align	4


	//----- nvinfo : EIATTR_CUDA_API_VERSION
	.align		4
        /*0000*/ 	.byte	0x04, 0x37
        /*0002*/ 	.short	(.L_233 - .L_232)
.L_232:
        /*0004*/ 	.word	0x00000082


	//----- nvinfo : EIATTR_KPARAM_INFO
	.align		4
.L_233:
        /*0008*/ 	.byte	0x04, 0x17
        /*000a*/ 	.short	(.L_235 - .L_234)
.L_234:
        /*000c*/ 	.word	0x00000000
        /*0010*/ 	.short	0x0000
        /*0012*/ 	.short	0x0000
        /*0014*/ 	.byte	0x00, 0xf5, 0x21, 0x00


	//----- nvinfo : EIATTR_SPARSE_MMA_MASK
	.align		4
.L_235:
        /*0018*/ 	.byte	0x03, 0x50
        /*001a*/ 	.short	0x0000


	//----- nvinfo : EIATTR_MAXREG_COUNT
	.align		4
        /*001c*/ 	.byte	0x03, 0x1b
        /*001e*/ 	.short	0x00ff


	//----- nvinfo : EIATTR_MERCURY_ISA_VERSION
	.align		4
        /*0020*/ 	.byte	0x03, 0x5f
        /*0022*/ 	.short	0x0101


	//----- nvinfo : EIATTR_VRC_CTA_INIT_COUNT
	.align		4
        /*0024*/ 	.byte	0x02, 0x4a
	.zero		1
	.zero		1


	//----- nvinfo : EIATTR_EXIT_INSTR_OFFSETS
	.align		4
        /*0028*/ 	.byte	0x04, 0x1c
        /*002a*/ 	.short	(.L_237 - .L_236)


	//   ....[0]....
.L_236:
        /*002c*/ 	.word	0x00000c20


	//----- nvinfo : EIATTR_CRS_STACK_SIZE
	.align		4
.L_237:
        /*0030*/ 	.byte	0x04, 0x1e
        /*0032*/ 	.short	(.L_239 - .L_238)
.L_238:
        /*0034*/ 	.word	0x00000000


	//----- nvinfo : EIATTR_CBANK_PARAM_SIZE
	.align		4
.L_239:
        /*0038*/ 	.byte	0x03, 0x19
        /*003a*/ 	.short	0x0008


	//----- nvinfo : EIATTR_PARAM_CBANK
	.align		4
        /*003c*/ 	.byte	0x04, 0x0a
        /*003e*/ 	.short	(.L_241 - .L_240)
	.align		4
.L_240:
        /*0040*/ 	.word	index@(.nv.constant0._Z11add_vectorsILi8E6float4EvPf)
        /*0044*/ 	.short	0x0380
        /*0046*/ 	.short	0x0008


	//----- nvinfo : EIATTR_SW_WAR
	.align		4
.L_241:
        /*0048*/ 	.byte	0x04, 0x36
        /*004a*/ 	.short	(.L_243 - .L_242)
.L_242:
        /*004c*/ 	.word	0x00000008
.L_243:


//--------------------- .nv.info._Z11add_vectorsILi7E6float4EvPf --------------------------
	.section	.nv.info._Z11add_vectorsILi7E6float4EvPf,"",@"SHT_CUDA_INFO"
	.sectionflags	@""
	.align	4


	//----- nvinfo : EIATTR_CUDA_API_VERSION
	.align		4
        /*0000*/ 	.byte	0x04, 0x37
        /*0002*/ 	.short	(.L_245 - .L_244)
.L_244:
        /*0004*/ 	.word	0x00000082


	//----- nvinfo : EIATTR_KPARAM_INFO
	.align		4
.L_245:
        /*0008*/ 	.byte	0x04, 0x17
        /*000a*/ 	.short	(.L_247 - .L_246)
.L_246:
        /*000c*/ 	.word	0x00000000
        /*0010*/ 	.short	0x0000
        /*0012*/ 	.short	0x0000
        /*0014*/ 	.byte	0x00, 0xf5, 0x21, 0x00


	//----- nvinfo : EIATTR_SPARSE_MMA_MASK
	.align		4
.L_247:
        /*0018*/ 	.byte	0x03, 0x50
        /*001a*/ 	.short	0x0000


	//----- nvinfo : EIATTR_MAXREG_COUNT
	.align		4
        /*001c*/ 	.byte	0x03, 0x1b
        /*001e*/ 	.short	0x00ff


	//----- nvinfo : EIATTR_MERCURY_ISA_VERSION
	.align		4
        /*0020*/ 	.byte	0x03, 0x5f
        /*0022*/ 	.short	0x0101


	//----- nvinfo : EIATTR_VRC_CTA_INIT_COUNT
	.align		4
        /*0024*/ 	.byte	0x02, 0x4a
	.zero		1
	.zero		1


	//----- nvinfo : EIATTR_EXIT_INSTR_OFFSETS
	.align		4
        /*0028*/ 	.byte	0x04, 0x1c
        /*002a*/ 	.short	(.L_249 - .L_248)


	//   ....[0]....
.L_248:
        /*002c*/ 	.word	0x00000c20


	//----- nvinfo : EIATTR_CRS_STACK_SIZE
	.align		4
.L_249:
        /*0030*/ 	.byte	0x04, 0x1e
        /*0032*/ 	.short	(.L_251 - .L_250)
.L_250:
        /*0034*/ 	.word	0x00000000


	//----- nvinfo : EIATTR_CBANK_PARAM_SIZE
	.align		4
.L_251:
        /*0038*/ 	.byte	0x03, 0x19
        /*003a*/ 	.short	0x0008


	//----- nvinfo : EIATTR_PARAM_CBANK
	.align		4
        /*003c*/ 	.byte	0x04, 0x0a
        /*003e*/ 	.short	(.L_253 - .L_252)
	.align		4
.L_252:
        /*0040*/ 	.word	index@(.nv.constant0._Z11add_vectorsILi7E6float4EvPf)
        /*0044*/ 	.short	0x0380
        /*0046*/ 	.short	0x0008


	//----- nvinfo : EIATTR_SW_WAR
	.align		4
.L_253:
        /*0048*/ 	.byte	0x04, 0x36
        /*004a*/ 	.short	(.L_255 - .L_254)
.L_254:
        /*004c*/ 	.word	0x00000008
.L_255:


//--------------------- .nv.info._Z11add_vectorsILi6E6float4EvPf --------------------------
	.section	.nv.info._Z11add_vectorsILi6E6float4EvPf,"",@"SHT_CUDA_INFO"
	.sectionflags	@""
	.align	4


	//----- nvinfo : EIATTR_CUDA_API_VERSION
	.align		4
        /*0000*/ 	.byte	0x04, 0x37
        /*0002*/ 	.short	(.L_257 - .L_256)
.L_256:
        /*0004*/ 	.word	0x00000082


	//----- nvinfo : EIATTR_KPARAM_INFO
	.align		4
.L_257:
        /*0008*/ 	.byte	0x04, 0x17
        /*000a*/ 	.short	(.L_259 - .L_258)
.L_258:
        /*000c*/ 	.word	0x00000000
        /*0010*/ 	.short	0x0000
        /*0012*/ 	.short	0x0000
        /*0014*/ 	.byte	0x00, 0xf5, 0x21, 0x00


	//----- nvinfo : EIATTR_SPARSE_MMA_MASK
	.align		4
.L_259:
        /*0018*/ 	.byte	0x03, 0x50
        /*001a*/ 	.short	0x0000


	//----- nvinfo : EIATTR_MAXREG_COUNT
	.align		4
        /*001c*/ 	.byte	0x03, 0x1b
        /*001e*/ 	.short	0x00ff


	//----- nvinfo : EIATTR_MERCURY_ISA_VERSION
	.align		4
        /*0020*/ 	.byte	0x03, 0x5f
        /*0022*/ 	.short	0x0101


	//----- nvinfo : EIATTR_VRC_CTA_INIT_COUNT
	.align		4
        /*0024*/ 	.byte	0x02, 0x4a
	.zero		1
	.zero		1


	//----- nvinfo : EIATTR_EXIT_INSTR_OFFSETS
	.align		4
        /*0028*/ 	.byte	0x04, 0x1c
        /*002a*/ 	.short	(.L_261 - .L_260)


	//   ....[0]....
.L_260:
        /*002c*/ 	.word	0x00000c20


	//----- nvinfo : EIATTR_CRS_STACK_SIZE
	.align		4
.L_261:
        /*0030*/ 	.byte	0x04, 0x1e
        /*0032*/ 	.short	(.L_263 - .L_262)
.L_262:
        /*0034*/ 	.word	0x00000000


	//----- nvinfo : EIATTR_CBANK_PARAM_SIZE
	.align		4
.L_263:
        /*0038*/ 	.byte	0x03, 0x19
        /*003a*/ 	.short	0x0008


	//----- nvinfo : EIATTR_PARAM_CBANK
	.align		4
        /*003c*/ 	.byte	0x04, 0x0a
        /*003e*/ 	.short	(.L_265 - .L_264)
	.align		4
.L_264:
        /*0040*/ 	.word	index@(.nv.constant0._Z11add_vectorsILi6E6float4EvPf)
        /*0044*/ 	.short	0x0380
        /*0046*/ 	.short	0x0008


	//----- nvinfo : EIATTR_SW_WAR
	.align		4
.L_265:
        /*0048*/ 	.byte	0x04, 0x36
        /*004a*/ 	.short	(.L_267 - .L_266)
.L_266:
        /*004c*/ 	.word	0x00000008
.L_267:


//--------------------- .nv.info._Z11add_vectorsILi1E6float4EvPf --------------------------
	.section	.nv.info._Z11add_vectorsILi1E6float4EvPf,"",@"SHT_CUDA_INFO"
	.sectionflags	@""
	.align	4


	//----- nvinfo : EIATTR_CUDA_API_VERSION
	.align		4
        /*0000*/ 	.byte	0x04, 0x37
        /*0002*/ 	.short	(.L_269 - .L_268)
.L_268:
        /*0004*/ 	.word	0x00000082


	//----- nvinfo : EIATTR_KPARAM_INFO
	.align		4
.L_269:
        /*0008*/ 	.byte	0x04, 0x17
        /*000a*/ 	.short	(.L_271 - .L_270)
.L_270:
        /*000c*/ 	.word	0x00000000
        /*0010*/ 	.short	0x0000
        /*0012*/ 	.short	0x0000
        /*0014*/ 	.byte	0x00, 0xf5, 0x21, 0x00


	//----- nvinfo : EIATTR_SPARSE_MMA_MASK
	.align		4
.L_271:
        /*0018*/ 	.byte	0x03, 0x50
        /*001a*/ 	.short	0x0000


	//----- nvinfo : EIATTR_MAXREG_COUNT
	.align		4
        /*001c*/ 	.byte	0x03, 0x1b
        /*001e*/ 	.short	0x00ff


	//----- nvinfo : EIATTR_MERCURY_ISA_VERSION
	.align		4
        /*0020*/ 	.byte	0x03, 0x5f
        /*0022*/ 	.short	0x0101


	//----- nvinfo : EIATTR_VRC_CTA_INIT_COUNT
	.align		4
        /*0024*/ 	.byte	0x02, 0x4a
	.zero		1
	.zero		1


	//----- nvinfo : EIATTR_EXIT_INSTR_OFFSETS
	.align		4
        /*0028*/ 	.byte	0x04, 0x1c
        /*002a*/ 	.short	(.L_273 - .L_272)


	//   ....[0]....
.L_272:
        /*002c*/ 	.word	0x00000c00


	//----- nvinfo : EIATTR_CRS_STACK_SIZE
	.align		4
.L_273:
        /*0030*/ 	.byte	0x04, 0x1e
        /*0032*/ 	.short	(.L_275 - .L_274)
.L_274:
        /*0034*/ 	.word	0x00000000


	//----- nvinfo : EIATTR_CBANK_PARAM_SIZE
	.align		4
.L_275:
        /*0038*/ 	.byte	0x03, 0x19
        /*003a*/ 	.short	0x0008


	//----- nvinfo : EIATTR_PARAM_CBANK
	.align		4
        /*003c*/ 	.byte	0x04, 0x0a
        /*003e*/ 	.short	(.L_277 - .L_276)
	.align		4
.L_276:
        /*0040*/ 	.word	index@(.nv.constant0._Z11add_vectorsILi1E6float4EvPf)
        /*0044*/ 	.short	0x0380
        /*0046*/ 	.short	0x0008


	//----- nvinfo : EIATTR_SW_WAR
	.align		4
.L_277:
        /*0048*/ 	.byte	0x04, 0x36
        /*004a*/ 	.short	(.L_279 - .L_278)
.L_278:
        /*004c*/ 	.word	0x00000008
.L_279:


//--------------------- .nv.info._Z11add_vectorsILi5E6float4EvPf --------------------------
	.section	.nv.info._Z11add_vectorsILi5E6float4EvPf,"",@"SHT_CUDA_INFO"
	.sectionflags	@""
	.align	4


	//----- nvinfo : EIATTR_CUDA_API_VERSION
	.align		4
        /*0000*/ 	.byte	0x04, 0x37
        /*0002*/ 	.short	(.L_281 - .L_280)
.L_280:
        /*0004*/ 	.word	0x00000082


	//----- nvinfo : EIATTR_KPARAM_INFO
	.align		4
.L_281:
        /*0008*/ 	.byte	0x04, 0x17
        /*000a*/ 	.short	(.L_283 - .L_282)
.L_282:
        /*000c*/ 	.word	0x00000000
        /*0010*/ 	.short	0x0000
        /*0012*/ 	.short	0x0000
        /*0014*/ 	.byte	0x00, 0xf5, 0x21, 0x00


	//----- nvinfo : EIATTR_SPARSE_MMA_MASK
	.align		4
.L_283:
        /*0018*/ 	.byte	0x03, 0x50
        /*001a*/ 	.short	0x0000


	//----- nvinfo : EIATTR_MAXREG_COUNT
	.align		4
        /*001c*/ 	.byte	0x03, 0x1b
        /*001e*/ 	.short	0x00ff


	//----- nvinfo : EIATTR_MERCURY_ISA_VERSION
	.align		4
        /*0020*/ 	.byte	0x03, 0x5f
        /*0022*/ 	.short	0x0101


	//----- nvinfo : EIATTR_VRC_CTA_INIT_COUNT
	.align		4
        /*0024*/ 	.byte	0x02, 0x4a
	.zero		1
	.zero		1


	//----- nvinfo : EIATTR_EXIT_INSTR_OFFSETS
	.align		4
        /*0028*/ 	.byte	0x04, 0x1c
        /*002a*/ 	.short	(.L_285 - .L_284)


	//   ....[0]....
.L_284:
        /*002c*/ 	.word	0x00000bf0


	//----- nvinfo : EIATTR_CRS_STACK_SIZE
	.align		4
.L_285:
        /*0030*/ 	.byte	0x04, 0x1e
        /*0032*/ 	.short	(.L_287 - .L_286)
.L_286:
        /*0034*/ 	.word	0x00000000


	//----- nvinfo : EIATTR_CBANK_PARAM_SIZE
	.align		4
.L_287:
        /*0038*/ 	.byte	0x03, 0x19
        /*003a*/ 	.short	0x0008


	//----- nvinfo : EIATTR_PARAM_CBANK
	.align		4
        /*003c*/ 	.byte	0x04, 0x0a
        /*003e*/ 	.short	(.L_289 - .L_288)
	.align		4
.L_288:
        /*0040*/ 	.word	index@(.nv.constant0._Z11add_vectorsILi5E6float4EvPf)
        /*0044*/ 	.short	0x0380
        /*0046*/ 	.short	0x0008


	//----- nvinfo : EIATTR_SW_WAR
	.align		4
.L_289:
        /*0048*/ 	.byte	0x04, 0x36
        /*004a*/ 	.short	(.L_291 - .L_290)
.L_290:
        /*004c*/ 	.word	0x00000008
.L_291:


//--------------------- .nv.info._Z11add_vectorsILi4E6float4EvPf --------------------------
	.section	.nv.info._Z11add_vectorsILi4E6float4EvPf,"",@"SHT_CUDA_INFO"
	.sectionflags	@""
	.align	4


	//----- nvinfo : EIATTR_CUDA_API_VERSION
	.align		4
        /*0000*/ 	.byte	0x04, 0x37
        /*0002*/ 	.short	(.L_293 - .L_292)
.L_292:
        /*0004*/ 	.word	0x00000082


	//----- nvinfo : EIATTR_KPARAM_INFO
	.align		4
.L_293:
        /*0008*/ 	.byte	0x04, 0x17
        /*000a*/ 	.short	(.L_295 - .L_294)
.L_294:
        /*000c*/ 	.word	0x00000000
        /*0010*/ 	.short	0x0000
        /*0012*/ 	.short	0x0000
        /*0014*/ 	.byte	0x00, 0xf5, 0x21, 0x00


	//----- nvinfo : EIATTR_SPARSE_MMA_MASK
	.align		4
.L_295:
        /*0018*/ 	.byte	0x03, 0x50
        /*001a*/ 	.short	0x0000


	//----- nvinfo : EIATTR_MAXREG_COUNT
	.align		4
        /*001c*/ 	.byte	0x03, 0x1b
        /*001e*/ 	.short	0x00ff


	//----- nvinfo : EIATTR_MERCURY_ISA_VERSION
	.align		4
        /*0020*/ 	.byte	0x03, 0x5f
        /*0022*/ 	.short	0x0101


	//----- nvinfo : EIATTR_VRC_CTA_INIT_COUNT
	.align		4
        /*0024*/ 	.byte	0x02, 0x4a
	.zero		1
	.zero		1


	//----- nvinfo : EIATTR_EXIT_INSTR_OFFSETS
	.align		4
        /*0028*/ 	.byte	0x04, 0x1c
        /*002a*/ 	.short	(.L_297 - .L_296)


	//   ....[0]....
.L_296:
        /*002c*/ 	.word	0x00000c00


	//----- nvinfo : EIATTR_CRS_STACK_SIZE
	.align		4
.L_297:
        /*0030*/ 	.byte	0x04, 0x1e
        /*0032*/ 	.short	(.L_299 - .L_298)
.L_298:
        /*0034*/ 	.word	0x00000000


	//----- nvinfo : EIATTR_CBANK_PARAM_SIZE
	.align		4
.L_299:
        /*0038*/ 	.byte	0x03, 0x19
        /*003a*/ 	.short	0x0008


	//----- nvinfo : EIATTR_PARAM_CBANK
	.align		4
        /*003c*/ 	.byte	0x04, 0x0a
        /*003e*/ 	.short	(.L_301 - .L_300)
	.align		4
.L_300:
        /*0040*/ 	.word	index@(.nv.constant0._Z11add_vectorsILi4E6float4EvPf)
        /*0044*/ 	.short	0x0380
        /*0046*/ 	.short	0x0008


	//----- nvinfo : EIATTR_SW_WAR
	.align		4
.L_301:
        /*0048*/ 	.byte	0x04, 0x36
        /*004a*/ 	.short	(.L_303 - .L_302)
.L_302:
        /*004c*/ 	.word	0x00000008
.L_303:


//--------------------- .nv.info._Z11add_vectorsILi3E6float4EvPf --------------------------
	.section	.nv.info._Z11add_vectorsILi3E6float4EvPf,"",@"SHT_CUDA_INFO"
	.sectionflags	@""
	.align	4


	//----- nvinfo : EIATTR_CUDA_API_VERSION
	.align		4
        /*0000*/ 	.byte	0x04, 0x37
        /*0002*/ 	.short	(.L_305 - .L_304)
.L_304:
        /*0004*/ 	.word	0x00000082


	//----- nvinfo : EIATTR_KPARAM_INFO
	.align		4
.L_305:
        /*0008*/ 	.byte	0x04, 0x17
        /*000a*/ 	.short	(.L_307 - .L_306)
.L_306:
        /*000c*/ 	.word	0x00000000
        /*0010*/ 	.short	0x0000
        /*0012*/ 	.short	0x0000
        /*0014*/ 	.byte	0x00, 0xf5, 0x21, 0x00


	//----- nvinfo : EIATTR_SPARSE_MMA_MASK
	.align		4
.L_307:
        /*0018*/ 	.byte	0x03, 0x50
        /*001a*/ 	.short	0x0000


	//----- nvinfo : EIATTR_MAXREG_COUNT
	.align		4
        /*001c*/ 	.byte	0x03, 0x1b
        /*001e*/ 	.short	0x00ff


	//----- nvinfo : EIATTR_MERCURY_ISA_VERSION
	.align		4
        /*0020*/ 	.byte	0x03, 0x5f
        /*0022*/ 	.short	0x0101


	//----- nvinfo : EIATTR_VRC_CTA_INIT_COUNT
	.align		4
        /*0024*/ 	.byte	0x02, 0x4a
	.zero		1
	.zero		1


	//----- nvinfo : EIATTR_EXIT_INSTR_OFFSETS
	.align		4
        /*0028*/ 	.byte	0x04, 0x1c
        /*002a*/ 	.short	(.L_309 - .L_308)


	//   ....[0]....
.L_308:
        /*002c*/ 	.word	0x00000c00


	//----- nvinfo : EIATTR_CRS_STACK_SIZE
	.align		4
.L_309:
        /*0030*/ 	.byte	0x04, 0x1e
        /*0032*/ 	.short	(.L_311 - .L_310)
.L_310:
        /*0034*/ 	.word	0x00000000


	//----- nvinfo : EIATTR_CBANK_PARAM_SIZE
	.align		4
.L_311:
        /*0038*/ 	.byte	0x03, 0x19
        /*003a*/ 	.short	0x0008


	//----- nvinfo : EIATTR_PARAM_CBANK
	.align		4
        /*003c*/ 	.byte	0x04, 0x0a
        /*003e*/ 	.short	(.L_313 - .L_312)
	.align		4
.L_312:
        /*0040*/ 	.word	index@(.nv.constant0._Z11add_vectorsILi3E6float4EvPf)
        /*0044*/ 	.short	0x0380
        /*0046*/ 	.short	0x0008


	//----- nvinfo : EIATTR_SW_WAR
	.align		4
.L_313:
        /*0048*/ 	.byte	0x04, 0x36
        /*004a*/ 	.short	(.L_315 - .L_314)
.L_314:
        /*004c*/ 	.word	0x00000008
.L_315:


//--------------------- .nv.info._Z11add_vectorsILi2E6float4EvPf --------------------------
	.section	.nv.info._Z11add_vectorsILi2E6float4EvPf,"",@"SHT_CUDA_INFO"
	.sectionflags	@""
	.align	4


	//----- nvinfo : EIATTR_CUDA_API_VERSION
	.align		4
        /*0000*/ 	.byte	0x04, 0x37
        /*0002*/ 	.short	(.L_317 - .L_316)
.L_316:
        /*0004*/ 	.word	0x00000082


	//----- nvinfo : EIATTR_KPARAM_INFO
	.align		4
.L_317:
        /*0008*/ 	.byte	0x04, 0x17
        /*000a*/ 	.short	(.L_319 - .L_318)
.L_318:
        /*000c*/ 	.word	0x00000000
        /*0010*/ 	.short	0x0000
        /*0012*/ 	.short	0x0000
        /*0014*/ 	.byte	0x00, 0xf5, 0x21, 0x00


	//----- nvinfo : EIATTR_SPARSE_MMA_MASK
	.align		4
.L_319:
        /*0018*/ 	.byte	0x03, 0x50
        /*001a*/ 	.short	0x0000


	//----- nvinfo : EIATTR_MAXREG_COUNT
	.align		4
        /*001c*/ 	.byte	0x03, 0x1b
        /*001e*/ 	.short	0x00ff


	//----- nvinfo : EIATTR_MERCURY_ISA_VERSION
	.align		4
        /*0020*/ 	.byte	0x03, 0x5f
        /*0022*/ 	.short	0x0101


	//----- nvinfo : EIATTR_VRC_CTA_INIT_COUNT
	.align		4
        /*0024*/ 	.byte	0x02, 0x4a
	.zero		1
	.zero		1


	//----- nvinfo : EIATTR_EXIT_INSTR_OFFSETS
	.align		4
        /*0028*/ 	.byte	0x04, 0x1c
        /*002a*/ 	.short	(.L_321 - .L_320)


	//   ....[0]....
.L_320:
        /*002c*/ 	.word	0x00000c00


	//----- nvinfo : EIATTR_CRS_STACK_SIZE
	.align		4
.L_321:
        /*0030*/ 	.byte	0x04, 0x1e
        /*0032*/ 	.short	(.L_323 - .L_322)
.L_322:
        /*0034*/ 	.word	0x00000000


	//----- nvinfo : EIATTR_CBANK_PARAM_SIZE
	.align		4
.L_323:
        /*0038*/ 	.byte	0x03, 0x19
        /*003a*/ 	.short	0x0008


	//----- nvinfo : EIATTR_PARAM_CBANK
	.align		4
        /*003c*/ 	.byte	0x04, 0x0a
        /*003e*/ 	.short	(.L_325 - .L_324)
	.align		4
.L_324:
        /*0040*/ 	.word	index@(.nv.constant0._Z11add_vectorsILi2E6float4EvPf)
        /*0044*/ 	.short	0x0380
        /*0046*/ 	.short	0x0008


	//----- nvinfo : EIATTR_SW_WAR
	.align		4
.L_325:
        /*0048*/ 	.byte	0x04, 0x36
        /*004a*/ 	.short	(.L_327 - .L_326)
.L_326:
        /*004c*/ 	.word	0x00000008
.L_327:


//--------------------- .nv.info._Z11add_vectorsILi0E6float4EvPf --------------------------
	.section	.nv.info._Z11add_vectorsILi0E6float4EvPf,"",@"SHT_CUDA_INFO"
	.sectionflags	@""
	.align	4


	//----- nvinfo : EIATTR_CUDA_API_VERSION
	.align		4
        /*0000*/ 	.byte	0x04, 0x37
        /*0002*/ 	.short	(.L_329 - .L_328)
.L_328:
        /*0004*/ 	.word	0x00000082


	//----- nvinfo : EIATTR_KPARAM_INFO
	.align		4
.L_329:
        /*0008*/ 	.byte	0x04, 0x17
        /*000a*/ 	.short	(.L_331 - .L_330)
.L_330:
        /*000c*/ 	.word	0x00000000
        /*0010*/ 	.short	0x0000
        /*0012*/ 	.short	0x0000
        /*0014*/ 	.byte	0x00, 0xf5, 0x21, 0x00


	//----- nvinfo : EIATTR_SPARSE_MMA_MASK
	.align		4
.L_331:
        /*0018*/ 	.byte	0x03, 0x50
        /*001a*/ 	.short	0x0000


	//----- nvinfo : EIATTR_MAXREG_COUNT
	.align		4
        /*001c*/ 	.byte	0x03, 0x1b
        /*001e*/ 	.short	0x00ff


	//----- nvinfo : EIATTR_MERCURY_ISA_VERSION
	.align		4
        /*0020*/ 	.byte	0x03, 0x5f
        /*0022*/ 	.short	0x0101


	//----- nvinfo : EIATTR_VRC_CTA_INIT_COUNT
	.align		4
        /*0024*/ 	.byte	0x02, 0x4a
	.zero		1
	.zero		1


	//----- nvinfo : EIATTR_EXIT_INSTR_OFFSETS
	.align		4
        /*0028*/ 	.byte	0x04, 0x1c
        /*002a*/ 	.short	(.L_333 - .L_332)


	//   ....[0]....
.L_332:
        /*002c*/ 	.word	0x00000be0


	//----- nvinfo : EIATTR_CRS_STACK_SIZE
	.align		4
.L_333:
        /*0030*/ 	.byte	0x04, 0x1e
        /*0032*/ 	.short	(.L_335 - .L_334)
.L_334:
        /*0034*/ 	.word	0x00000000


	//----- nvinfo : EIATTR_CBANK_PARAM_SIZE
	.align		4
.L_335:
        /*0038*/ 	.byte	0x03, 0x19
        /*003a*/ 	.short	0x0008


	//----- nvinfo : EIATTR_PARAM_CBANK
	.align		4
        /*003c*/ 	.byte	0x04, 0x0a
        /*003e*/ 	.short	(.L_337 - .L_336)
	.align		4
.L_336:
        /*0040*/ 	.word	index@(.nv.constant0._Z11add_vectorsILi0E6float4EvPf)
        /*0044*/ 	.short	0x0380
        /*0046*/ 	.short	0x0008


	//----- nvinfo : EIATTR_SW_WAR
	.align		4
.L_337:
        /*0048*/ 	.byte	0x04, 0x36
        /*004a*/ 	.short	(.L_339 - .L_338)
.L_338:
        /*004c*/ 	.word	0x00000008
.L_339:


//--------------------- .nv.info._Z11add_vectorsILi9E6float2EvPf --------------------------
	.section	.nv.info._Z11add_vectorsILi9E6float2EvPf,"",@"SHT_CUDA_INFO"
	.sectionflags	@""
	.align	4


	//----- nvinfo : EIATTR_CUDA_API_VERSION
	.align		4
        /*0000*/ 	.byte	0x04, 0x37
        /*0002*/ 	.short	(.L_341 - .L_340)
.L_340:
        /*0004*/ 	.word	0x00000082


	//----- nvinfo : EIATTR_KPARAM_INFO
	.align		4
.L_341:
        /*0008*/ 	.byte	0x04, 0x17
        /*000a*/ 	.short	(.L_343 - .L_342)
.L_342:
        /*000c*/ 	.word	0x00000000
        /*0010*/ 	.short	0x0000
        /*0012*/ 	.short	0x0000
        /*0014*/ 	.byte	0x00, 0xf5, 0x21, 0x00


	//----- nvinfo : EIATTR_SPARSE_MMA_MASK
	.align		4
.L_343:
        /*0018*/ 	.byte	0x03, 0x50
        /*001a*/ 	.short	0x0000


	//----- nvinfo : EIATTR_MAXREG_COUNT
	.align		4
        /*001c*/ 	.byte	0x03, 0x1b
        /*001e*/ 	.short	0x00ff


	//----- nvinfo : EIATTR_MERCURY_ISA_VERSION
	.align		4
        /*0020*/ 	.byte	0x03, 0x5f
        /*0022*/ 	.short	0x0101


	//----- nvinfo : EIATTR_VRC_CTA_INIT_COUNT
	.align		4
        /*0024*/ 	.byte	0x02, 0x4a
	.zero		1
	.zero		1


	//----- nvinfo : EIATTR_EXIT_INSTR_OFFSETS
	.align		4
        /*0028*/ 	.byte	0x04, 0x1c
        /*002a*/ 	.short	(.L_345 - .L_344)


	//   ....[0]....
.L_344:
        /*002c*/ 	.word	0x00001160


	//----- nvinfo : EIATTR_CRS_STACK_SIZE
	.align		4
.L_345:
        /*0030*/ 	.byte	0x04, 0x1e
        /*0032*/ 	.short	(.L_347 - .L_346)
.L_346:
        /*0034*/ 	.word	0x00000000


	//----- nvinfo : EIATTR_CBANK_PARAM_SIZE
	.align		4
.L_347:
        /*0038*/ 	.byte	0x03, 0x19
        /*003a*/ 	.short	0x0008


	//----- nvinfo : EIATTR_PARAM_CBANK
	.align		4
        /*003c*/ 	.byte	0x04, 0x0a
        /*003e*/ 	.short	(.L_349 - .L_348)
	.align		4
.L_348:
        /*0040*/ 	.word	index@(.nv.constant0._Z11add_vectorsILi9E6float2EvPf)
        /*0044*/ 	.short	0x0380
        /*0046*/ 	.short	0x0008


	//----- nvinfo : EIATTR_SW_WAR
	.align		4
.L_349:
        /*0048*/ 	.byte	0x04, 0x36
        /*004a*/ 	.short	(.L_351 - .L_350)
.L_350:
        /*004c*/ 	.word	0x00000008
.L_351:


//--------------------- .nv.info._Z11add_vectorsILi8E6float2EvPf --------------------------
	.section	.nv.info._Z11add_vectorsILi8E6float2EvPf,"",@"SHT_CUDA_INFO"
	.sectionflags	@""
	.align	4


	//----- nvinfo : EIATTR_CUDA_API_VERSION
	.align		4
        /*0000*/ 	.byte	0x04, 0x37
        /*0002*/ 	.short	(.L_353 - .L_352)
.L_352:
        /*0004*/ 	.word	0x00000082


	//----- nvinfo : EIATTR_KPARAM_INFO
	.align		4
.L_353:
        /*0008*/ 	.byte	0x04, 0x17
        /*000a*/ 	.short	(.L_355 - .L_354)
.L_354:
        /*000c*/ 	.word	0x00000000
        /*0010*/ 	.short	0x0000
        /*0012*/ 	.short	0x0000
        /*0014*/ 	.byte	0x00, 0xf5, 0x21, 0x00


	//----- nvinfo : EIATTR_SPARSE_MMA_MASK
	.align		4
.L_355:
        /*0018*/ 	.byte	0x03, 0x50
        /*001a*/ 	.short	0x0000


	//----- nvinfo : EIATTR_MAXREG_COUNT
	.align		4
        /*001c*/ 	.byte	0x03, 0x1b
        /*001e*/ 	.short	0x00ff


	//----- nvinfo : EIATTR_MERCURY_ISA_VERSION
	.align		4
        /*0020*/ 	.byte	0x03, 0x5f
        /*0022*/ 	.short	0x0101


	//----- nvinfo : EIATTR_VRC_CTA_INIT_COUNT
	.align		4
        /*0024*/ 	.byte	0x02, 0x4a
	.zero		1
	.zero		1


	//----- nvinfo : EIATTR_EXIT_INSTR_OFFSETS
	.align		4
        /*0028*/ 	.byte	0x04, 0x1c
        /*002a*/ 	.short	(.L_357 - .L_356)


	//   ....[0]....
.L_356:
        /*002c*/ 	.word	0x00001150


	//----- nvinfo : EIATTR_CRS_STACK_SIZE
	.align		4
.L_357:
        /*0030*/ 	.byte	0x04, 0x1e
        /*0032*/ 	.short	(.L_359 - .L_358)
.L_358:
        /*0034*/ 	.word	0x00000000


	//----- nvinfo : EIATTR_CBANK_PARAM_SIZE
	.align		4
.L_359:
        /*0038*/ 	.byte	0x03, 0x19
        /*003a*/ 	.short	0x0008


	//----- nvinfo : EIATTR_PARAM_CBANK
	.align		4
        /*003c*/ 	.byte	0x04, 0x0a
        /*003e*/ 	.short	(.L_361 - .L_360)
	.align		4
.L_360:
        /*0040*/ 	.word	index@(.nv.constant0._Z11add_vectorsILi8E6float2EvPf)
        /*0044*/ 	.short	0x0380
        /*0046*/ 	.short	0x0008


	//----- nvinfo : EIATTR_SW_WAR
	.align		4
.L_361:
        /*0048*/ 	.byte	0x04, 0x36
        /*004a*/ 	.short	(.L_363 - .L_362)
.L_362:
        /*004c*/ 	.word	0x00000008
.L_363:


//--------------------- .nv.info._Z11add_vectorsILi7E6float2EvPf --------------------------
	.section	.nv.info._Z11add_vectorsILi7E6float2EvPf,"",@"SHT_CUDA_INFO"
	.sectionflags	@""
	.align	4


	//----- nvinfo : EIATTR_CUDA_API_VERSION
	.align		4
        /*0000*/ 	.byte	0x04, 0x37
        /*0002*/ 	.short	(.L_365 - .L_364)
.L_364:
        /*0004*/ 	.word	0x00000082


	//----- nvinfo : EIATTR_KPARAM_INFO
	.align		4
.L_365:
        /*0008*/ 	.byte	0x04, 0x17
        /*000a*/ 	.short	(.L_367 - .L_366)
.L_366:
        /*000c*/ 	.word	0x00000000
        /*0010*/ 	.short	0x0000
        /*0012*/ 	.short	0x0000
        /*0014*/ 	.byte	0x00, 0xf5, 0x21, 0x00


	//----- nvinfo : EIATTR_SPARSE_MMA_MASK
	.align		4
.L_367:
        /*0018*/ 	.byte	0x03, 0x50
        /*001a*/ 	.short	0x0000


	//----- nvinfo : EIATTR_MAXREG_COUNT
	.align		4
        /*001c*/ 	.byte	0x03, 0x1b
        /*001e*/ 	.short	0x00ff


	//----- nvinfo : EIATTR_MERCURY_ISA_VERSION
	.align		4
        /*0020*/ 	.byte	0x03, 0x5f
        /*0022*/ 	.short	0x0101


	//----- nvinfo : EIATTR_VRC_CTA_INIT_COUNT
	.align		4
        /*0024*/ 	.byte	0x02, 0x4a
	.zero		1
	.zero		1


	//----- nvinfo : EIATTR_EXIT_INSTR_OFFSETS
	.align		4
        /*0028*/ 	.byte	0x04, 0x1c
        /*002a*/ 	.short	(.L_369 - .L_368)


	//   ....[0]....
.L_368:
        /*002c*/ 	.word	0x00001160


	//----- nvinfo : EIATTR_CRS_STACK_SIZE
	.align		4
.L_369:
        /*0030*/ 	.byte	0x04, 0x1e
        /*0032*/ 	.short	(.L_371 - .L_370)
.L_370:
        /*0034*/ 	.word	0x00000000


	//----- nvinfo : EIATTR_CBANK_PARAM_SIZE
	.align		4
.L_371:
        /*0038*/ 	.byte	0x03, 0x19
        /*003a*/ 	.short	0x0008


	//----- nvinfo : EIATTR_PARAM_CBANK
	.align		4
        /*003c*/ 	.byte	0x04, 0x0a
        /*003e*/ 	.short	(.L_373 - .L_372)
	.align		4
.L_372:
        /*0040*/ 	.word	index@(.nv.constant0._Z11add_vectorsILi7E6float2EvPf)
        /*0044*/ 	.short	0x0380
        /*0046*/ 	.short	0x0008


	//----- nvinfo : EIATTR_SW_WAR
	.align		4
.L_373:
        /*0048*/ 	.byte	0x04, 0x36
        /*004a*/ 	.short	(.L_375 - .L_374)
.L_374:
        /*004c*/ 	.word	0x00000008
.L_375:


//--------------------- .nv.info._Z11add_vectorsILi6E6float2EvPf --------------------------
	.section	.nv.info._Z11add_vectorsILi6E6float2EvPf,"",@"SHT_CUDA_INFO"
	.sectionflags	@""
	.align	4


	//----- nvinfo : EIATTR_CUDA_API_VERSION
	.align		4
        /*0000*/ 	.byte	0x04, 0x37
        /*0002*/ 	.short	(.L_377 - .L_376)
.L_376:
        /*0004*/ 	.word	0x00000082


	//----- nvinfo : EIATTR_KPARAM_INFO
	.align		4
.L_377:
        /*0008*/ 	.byte	0x04, 0x17
        /*000a*/ 	.short	(.L_379 - .L_378)
.L_378:
        /*000c*/ 	.word	0x00000000
        /*0010*/ 	.short	0x0000
        /*0012*/ 	.short	0x0000
        /*0014*/ 	.byte	0x00, 0xf5, 0x21, 0x00


	//----- nvinfo : EIATTR_SPARSE_MMA_MASK
	.align		4
.L_379:
        /*0018*/ 	.byte	0x03, 0x50
        /*001a*/ 	.short	0x0000


	//----- nvinfo : EIATTR_MAXREG_COUNT
	.align		4
        /*001c*/ 	.byte	0x03, 0x1b
        /*001e*/ 	.short	0x00ff


	//----- nvinfo : EIATTR_MERCURY_ISA_VERSION
	.align		4
        /*0020*/ 	.byte	0x03, 0x5f
        /*0022*/ 	.short	0x0101


	//----- nvinfo : EIATTR_VRC_CTA_INIT_COUNT
	.align		4
        /*0024*/ 	.byte	0x02, 0x4a
	.zero		1
	.zero		1


	//----- nvinfo : EIATTR_EXIT_INSTR_OFFSETS
	.align		4
        /*0028*/ 	.byte	0x04, 0x1c
        /*002a*/ 	.short	(.L_381 - .L_380)


	//   ....[0]....
.L_380:
        /*002c*/ 	.word	0x00001160


	//----- nvinfo : EIATTR_CRS_STACK_SIZE
	.align		4
.L_381:
        /*0030*/ 	.byte	0x04, 0x1e
        /*0032*/ 	.short	(.L_383 - .L_382)
.L_382:
        /*0034*/ 	.word	0x00000000


	//----- nvinfo : EIATTR_CBANK_PARAM_SIZE
	.align		4
.L_383:
        /*0038*/ 	.byte	0x03, 0x19
        /*003a*/ 	.short	0x0008


	//----- nvinfo : EIATTR_PARAM_CBANK
	.align		4
        /*003c*/ 	.byte	0x04, 0x0a
        /*003e*/ 	.short	(.L_385 - .L_384)
	.align		4
.L_384:
        /*0040*/ 	.word	index@(.nv.constant0._Z11add_vectorsILi6E6float2EvPf)
        /*0044*/ 	.short	0x0380
        /*0046*/ 	.short	0x0008


	//----- nvinfo : EIATTR_SW_WAR
	.align		4
.L_385:
        /*0048*/ 	.byte	0x04, 0x36
        /*004a*/ 	.short	(.L_387 - .L_386)
.L_386:
        /*004c*/ 	.word	0x00000008
.L_387:


//--------------------- .nv.info._Z11add_vectorsILi1E6float2EvPf --------------------------
	.section	.nv.info._Z11add_vectorsILi1E6float2EvPf,"",@"SHT_CUDA_INFO"
	.sectionflags	@""
	.align	4


	//----- nvinfo : EIATTR_CUDA_API_VERSION
	.align		4
        /*0000*/ 	.byte	0x04, 0x37
        /*0002*/ 	.short	(.L_389 - .L_388)
.L_388:
        /*0004*/ 	.word	0x00000082


	//----- nvinfo : EIATTR_KPARAM_INFO
	.align		4
.L_389:
        /*0008*/ 	.byte	0x04, 0x17
        /*000a*/ 	.short	(.L_391 - .L_390)
.L_390:
        /*000c*/ 	.word	0x00000000
        /*0010*/ 	.short	0x0000
        /*0012*/ 	.short	0x0000
        /*0014*/ 	.byte	0x00, 0xf5, 0x21, 0x00


	//----- nvinfo : EIATTR_SPARSE_MMA_MASK
	.align		4
.L_391:
        /*0018*/ 	.byte	0x03, 0x50
        /*001a*/ 	.short	0x0000


	//----- nvinfo : EIATTR_MAXREG_COUNT
	.align		4
        /*001c*/ 	.byte	0x03, 0x1b
        /*001e*/ 	.short	0x00ff


	//----- nvinfo : EIATTR_MERCURY_ISA_VERSION
	.align		4
        /*0020*/ 	.byte	0x03, 0x5f
        /*0022*/ 	.short	0x0101


	//----- nvinfo : EIATTR_VRC_CTA_INIT_COUNT
	.align		4
        /*0024*/ 	.byte	0x02, 0x4a
	.zero		1
	.zero		1


	//----- nvinfo : EIATTR_EXIT_INSTR_OFFSETS
	.align		4
        /*0028*/ 	.byte	0x04, 0x1c
        /*002a*/ 	.short	(.L_393 - .L_392)


	//   ....[0]....
.L_392:
        /*002c*/ 	.word	0x00001140


	//----- nvinfo : EIATTR_CRS_STACK_SIZE
	.align		4
.L_393:
        /*0030*/ 	.byte	0x04, 0x1e
        /*0032*/ 	.short	(.L_395 - .L_394)
.L_394:
        /*0034*/ 	.word	0x00000000


	//----- nvinfo : EIATTR_CBANK_PARAM_SIZE
	.align		4
.L_395:
        /*0038*/ 	.byte	0x03, 0x19
        /*003a*/ 	.short	0x0008


	//----- nvinfo : EIATTR_PARAM_CBANK
	.align		4
        /*003c*/ 	.byte	0x04, 0x0a
        /*003e*/ 	.short	(.L_397 - .L_396)
	.align		4
.L_396:
        /*0040*/ 	.word	index@(.nv.constant0._Z11add_vectorsILi1E6float2EvPf)
        /*0044*/ 	.short	0x0380
        /*0046*/ 	.short	0x0008


	//----- nvinfo : EIATTR_SW_WAR
	.align		4
.L_397:
        /*0048*/ 	.byte	0x04, 0x36
        /*004a*/ 	.short	(.L_399 - .L_398)
.L_398:
        /*004c*/ 	.word	0x00000008
.L_399:


//--------------------- .nv.info._Z11add_vectorsILi5E6float2EvPf --------------------------
	.section	.nv.info._Z11add_vectorsILi5E6float2EvPf,"",@"SHT_CUDA_INFO"
	.sectionflags	@""
	.align	4


	//----- nvinfo : EIATTR_CUDA_API_VERSION
	.align		4
        /*0000*/ 	.byte	0x04, 0x37
        /*0002*/ 	.short	(.L_401 - .L_400)
.L_400:
        /*0004*/ 	.word	0x00000082


	//----- nvinfo : EIATTR_KPARAM_INFO
	.align		4
.L_401:
        /*0008*/ 	.byte	0x04, 0x17
        /*000a*/ 	.short	(.L_403 - .L_402)
.L_402:
        /*000c*/ 	.word	0x00000000
        /*0010*/ 	.short	0x0000
        /*0012*/ 	.short	0x0000
        /*0014*/ 	.byte	0x00, 0xf5, 0x21, 0x00


	//----- nvinfo : EIATTR_SPARSE_MMA_MASK
	.align		4
.L_403:
        /*0018*/ 	.byte	0x03, 0x50
        /*001a*/ 	.short	0x0000


	//----- nvinfo : EIATTR_MAXREG_COUNT
	.align		4
        /*001c*/ 	.byte	0x03, 0x1b
        /*001e*/ 	.short	0x00ff


	//----- nvinfo : EIATTR_MERCURY_ISA_VERSION
	.align		4
        /*0020*/ 	.byte	0x03, 0x5f
        /*0022*/ 	.short	0x0101


	//----- nvinfo : EIATTR_VRC_CTA_INIT_COUNT
	.align		4
        /*0024*/ 	.byte	0x02, 0x4a
	.zero		1
	.zero		1


	//----- nvinfo : EIATTR_EXIT_INSTR_OFFSETS
	.align		4
        /*0028*/ 	.byte	0x04, 0x1c
        /*002a*/ 	.short	(.L_405 - .L_404)


	//   ....[0]....
.L_404:
        /*002c*/ 	.word	0x00001140


	//----- nvinfo : EIATTR_CRS_STACK_SIZE
	.align		4
.L_405:
        /*0030*/ 	.byte	0x04, 0x1e
        /*0032*/ 	.short	(.L_407 - .L_406)
.L_406:
        /*0034*/ 	.word	0x00000000


	//----- nvinfo : EIATTR_CBANK_PARAM_SIZE
	.align		4
.L_407:
        /*0038*/ 	.byte	0x03, 0x19
        /*003a*/ 	.short	0x0008


	//----- nvinfo : EIATTR_PARAM_CBANK
	.align		4
        /*003c*/ 	.byte	0x04, 0x0a
        /*003e*/ 	.short	(.L_409 - .L_408)
	.align		4
.L_408:
        /*0040*/ 	.word	index@(.nv.constant0._Z11add_vectorsILi5E6float2EvPf)
        /*0044*/ 	.short	0x0380
        /*0046*/ 	.short	0x0008


	//----- nvinfo : EIATTR_SW_WAR
	.align		4
.L_409:
        /*0048*/ 	.byte	0x04, 0x36
        /*004a*/ 	.short	(.L_411 - .L_410)
.L_410:
        /*004c*/ 	.word	0x00000008
.L_411:


//--------------------- .nv.info._Z11add_vectorsILi4E6float2EvPf --------------------------
	.section	.nv.info._Z11add_vectorsILi4E6float2EvPf,"",@"SHT_CUDA_INFO"
	.sectionflags	@""
	.align	4


	//----- nvinfo : EIATTR_CUDA_API_VERSION
	.align		4
        /*0000*/ 	.byte	0x04, 0x37
        /*0002*/ 	.short	(.L_413 - .L_412)
.L_412:
        /*0004*/ 	.word	0x00000082


	//----- nvinfo : EIATTR_KPARAM_INFO
	.align		4
.L_413:
        /*0008*/ 	.byte	0x04, 0x17
        /*000a*/ 	.short	(.L_415 - .L_414)
.L_414:
        /*000c*/ 	.word	0x00000000
        /*0010*/ 	.short	0x0000
        /*0012*/ 	.short	0x0000
        /*0014*/ 	.byte	0x00, 0xf5, 0x21, 0x00


	//----- nvinfo : EIATTR_SPARSE_MMA_MASK
	.align		4
.L_415:
        /*0018*/ 	.byte	0x03, 0x50
        /*001a*/ 	.short	0x0000


	//----- nvinfo : EIATTR_MAXREG_COUNT
	.align		4
        /*001c*/ 	.byte	0x03, 0x1b
        /*001e*/ 	.short	0x00ff


	//----- nvinfo : EIATTR_MERCURY_ISA_VERSION
	.align		4
        /*0020*/ 	.byte	0x03, 0x5f
        /*0022*/ 	.short	0x0101


	//----- nvinfo : EIATTR_VRC_CTA_INIT_COUNT
	.align		4
        /*0024*/ 	.byte	0x02, 0x4a
	.zero		1
	.zero		1


	//----- nvinfo : EIATTR_EXIT_INSTR_OFFSETS
	.align		4
        /*0028*/ 	.byte	0x04, 0x1c
        /*002a*/ 	.short	(.L_417 - .L_416)


	//   ....[0]....
.L_416:
        /*002c*/ 	.word	0x00001130


	//----- nvinfo : EIATTR_CRS_STACK_SIZE
	.align		4
.L_417:
        /*0030*/ 	.byte	0x04, 0x1e
        /*0032*/ 	.short	(.L_419 - .L_418)
.L_418:
        /*0034*/ 	.word	0x00000000


	//----- nvinfo : EIATTR_CBANK_PARAM_SIZE
	.align		4
.L_419:
        /*0038*/ 	.byte	0x03, 0x19
        /*003a*/ 	.short	0x0008


	//----- nvinfo : EIATTR_PARAM_CBANK
	.align		4
        /*003c*/ 	.byte	0x04, 0x0a
        /*003e*/ 	.short	(.L_421 - .L_420)
	.align		4
.L_420:
        /*0040*/ 	.word	index@(.nv.constant0._Z11add_vectorsILi4E6float2EvPf)
        /*0044*/ 	.short	0x0380
        /*0046*/ 	.short	0x0008


	//----- nvinfo : EIATTR_SW_WAR
	.align		4
.L_421:
        /*0048*/ 	.byte	0x04, 0x36
        /*004a*/ 	.short	(.L_423 - .L_422)
.L_422:
        /*004c*/ 	.word	0x00000008
.L_423:


//--------------------- .nv.info._Z11add_vectorsILi3E6float2EvPf --------------------------
	.section	.nv.info._Z11add_vectorsILi3E6float2EvPf,"",@"SHT_CUDA_INFO"
	.sectionflags	@""
	.align	4


	//----- nvinfo : EIATTR_CUDA_API_VERSION
	.align		4
        /*0000*/ 	.byte	0x04, 0x37
        /*0002*/ 	.short	(.L_425 - .L_424)
.L_424:
        /*0004*/ 	.word	0x00000082


	//----- nvinfo : EIATTR_KPARAM_INFO
	.align		4
.L_425:
        /*0008*/ 	.byte	0x04, 0x17
        /*000a*/ 	.short	(.L_427 - .L_426)
.L_426:
        /*000c*/ 	.word	0x00000000
        /*0010*/ 	.short	0x0000
        /*0012*/ 	.short	0x0000
        /*0014*/ 	.byte	0x00, 0xf5, 0x21, 0x00


	//----- nvinfo : EIATTR_SPARSE_MMA_MASK
	.align		4
.L_427:
        /*0018*/ 	.byte	0x03, 0x50
        /*001a*/ 	.short	0x0000


	//----- nvinfo : EIATTR_MAXREG_COUNT
	.align		4
        /*001c*/ 	.byte	0x03, 0x1b
        /*001e*/ 	.short	0x00ff


	//----- nvinfo : EIATTR_MERCURY_ISA_VERSION
	.align		4
        /*0020*/ 	.byte	0x03, 0x5f
        /*0022*/ 	.short	0x0101


	//----- nvinfo : EIATTR_VRC_CTA_INIT_COUNT
	.align		4
        /*0024*/ 	.byte	0x02, 0x4a
	.zero		1
	.zero		1


	//----- nvinfo : EIATTR_EXIT_INSTR_OFFSETS
	.align		4
        /*0028*/ 	.byte	0x04, 0x1c
        /*002a*/ 	.short	(.L_429 - .L_428)


	//   ....[0]....
.L_428:
        /*002c*/ 	.word	0x00001140


	//----- nvinfo : EIATTR_CRS_STACK_SIZE
	.align		4
.L_429:
        /*0030*/ 	.byte	0x04, 0x1e
        /*0032*/ 	.short	(.L_431 - .L_430)
.L_430:
        /*0034*/ 	.word	0x00000000


	//----- nvinfo : EIATTR_CBANK_PARAM_SIZE
	.align		4
.L_431:
        /*0038*/ 	.byte	0x03, 0x19
        /*003a*/ 	.short	0x0008


	//----- nvinfo : EIATTR_PARAM_CBANK
	.align		4
        /*003c*/ 	.byte	0x04, 0x0a
        /*003e*/ 	.short	(.L_433 - .L_432)
	.align		4
.L_432:
        /*0040*/ 	.word	index@(.nv.constant0._Z11add_vectorsILi3E6float2EvPf)
        /*0044*/ 	.short	0x0380
        /*0046*/ 	.short	0x0008


	//----- nvinfo : EIATTR_SW_WAR
	.align		4
.L_433:
        /*0048*/ 	.byte	0x04, 0x36
        /*004a*/ 	.short	(.L_435 - .L_434)
.L_434:
        /*004c*/ 	.word	0x00000008
.L_435:


//--------------------- .nv.info._Z11add_vectorsILi2E6float2EvPf --------------------------
	.section	.nv.info._Z11add_vectorsILi2E6float2EvPf,"",@"SHT_CUDA_INFO"
	.sectionflags	@""
	.align	4


	//----- nvinfo : EIATTR_CUDA_API_VERSION
	.align		4
        /*0000*/ 	.byte	0x04, 0x37
        /*0002*/ 	.short	(.L_437 - .L_436)
.L_436:
        /*0004*/ 	.word	0x00000082


	//----- nvinfo : EIATTR_KPARAM_INFO
	.align		4
.L_437:
        /*0008*/ 	.byte	0x04, 0x17
        /*000a*/ 	.short	(.L_439 - .L_438)
.L_438:
        /*000c*/ 	.word	0x00000000
        /*0010*/ 	.short	0x0000
        /*0012*/ 	.short	0x0000
        /*0014*/ 	.byte	0x00, 0xf5, 0x21, 0x00


	//----- nvinfo : EIATTR_SPARSE_MMA_MASK
	.align		4
.L_439:
        /*0018*/ 	.byte	0x03, 0x50
        /*001a*/ 	.short	0x0000


	//----- nvinfo : EIATTR_MAXREG_COUNT
	.align		4
        /*001c*/ 	.byte	0x03, 0x1b
        /*001e*/ 	.short	0x00ff


	//----- nvinfo : EIATTR_MERCURY_ISA_VERSION
	.align		4
        /*0020*/ 	.byte	0x03, 0x5f
        /*0022*/ 	.short	0x0101


	//----- nvinfo : EIATTR_VRC_CTA_INIT_COUNT
	.align		4
        /*0024*/ 	.byte	0x02, 0x4a
	.zero		1
	.zero		1


	//----- nvinfo : EIATTR_EXIT_INSTR_OFFSETS
	.align		4
        /*0028*/ 	.byte	0x04, 0x1c
        /*002a*/ 	.short	(.L_441 - .L_440)


	//   ....[0]....
.L_440:
        /*002c*/ 	.word	0x00001140


	//----- nvinfo : EIATTR_CRS_STACK_SIZE
	.align		4
.L_441:
        /*0030*/ 	.byte	0x04, 0x1e
        /*0032*/ 	.short	(.L_443 - .L_442)
.L_442:
        /*0034*/ 	.word	0x00000000


	//----- nvinfo : EIATTR_CBANK_PARAM_SIZE
	.align		4
.L_443:
        /*0038*/ 	.byte	0x03, 0x19
        /*003a*/ 	.short	0x0008


	//----- nvinfo : EIATTR_PARAM_CBANK
	.align		4
        /*003c*/ 	.byte	0x04, 0x0a
        /*003e*/ 	.short	(.L_445 - .L_444)
	.align		4
.L_444:
        /*0040*/ 	.word	index@(.nv.constant0._Z11add_vectorsILi2E6float2EvPf)
        /*0044*/ 	.short	0x0380
        /*0046*/ 	.short	0x0008


	//----- nvinfo : EIATTR_SW_WAR
	.align		4
.L_445:
        /*0048*/ 	.byte	0x04, 0x36
        /*004a*/ 	.short	(.L_447 - .L_446)
.L_446:
        /*004c*/ 	.word	0x00000008
.L_447:


//--------------------- .nv.info._Z11add_vectorsILi0E6float2EvPf --------------------------
	.section	.nv.info._Z11add_vectorsILi0E6float2EvPf,"",@"SHT_CUDA_INFO"
	.sectionflags	@""
	.align	4


	//----- nvinfo : EIATTR_CUDA_API_VERSION
	.align		4
        /*0000*/ 	.byte	0x04, 0x37
        /*0002*/ 	.short	(.L_449 - .L_448)
.L_448:
        /*0004*/ 	.word	0x00000082


	//----- nvinfo : EIATTR_KPARAM_INFO
	.align		4
.L_449:
        /*0008*/ 	.byte	0x04, 0x17
        /*000a*/ 	.short	(.L_451 - .L_450)
.L_450:
        /*000c*/ 	.word	0x00000000
        /*0010*/ 	.short	0x0000
        /*0012*/ 	.short	0x0000
        /*0014*/ 	.byte	0x00, 0xf5, 0x21, 0x00


	//----- nvinfo : EIATTR_SPARSE_MMA_MASK
	.align		4
.L_451:
        /*0018*/ 	.byte	0x03, 0x50
        /*001a*/ 	.short	0x0000


	//----- nvinfo : EIATTR_MAXREG_COUNT
	.align		4
        /*001c*/ 	.byte	0x03, 0x1b
        /*001e*/ 	.short	0x00ff


	//----- nvinfo : EIATTR_MERCURY_ISA_VERSION
	.align		4
        /*0020*/ 	.byte	0x03, 0x5f
        /*0022*/ 	.short	0x0101


	//----- nvinfo : EIATTR_VRC_CTA_INIT_COUNT
	.align		4
        /*0024*/ 	.byte	0x02, 0x4a
	.zero		1
	.zero		1


	//----- nvinfo : EIATTR_EXIT_INSTR_OFFSETS
	.align		4
        /*0028*/ 	.byte	0x04, 0x1c
        /*002a*/ 	.short	(.L_453 - .L_452)


	//   ....[0]....
.L_452:
        /*002c*/ 	.word	0x00001120


	//----- nvinfo : EIATTR_CRS_STACK_SIZE
	.align		4
.L_453:
        /*0030*/ 	.byte	0x04, 0x1e
        /*0032*/ 	.short	(.L_455 - .L_454)
.L_454:
        /*0034*/ 	.word	0x00000000


	//----- nvinfo : EIATTR_CBANK_PARAM_SIZE
	.align		4
.L_455:
        /*0038*/ 	.byte	0x03, 0x19
        /*003a*/ 	.short	0x0008


	//----- nvinfo : EIATTR_PARAM_CBANK
	.align		4
        /*003c*/ 	.byte	0x04, 0x0a
        /*003e*/ 	.short	(.L_457 - .L_456)
	.align		4
.L_456:
        /*0040*/ 	.word	index@(.nv.constant0._Z11add_vectorsILi0E6float2EvPf)
        /*0044*/ 	.short	0x0380
        /*0046*/ 	.short	0x0008


	//----- nvinfo : EIATTR_SW_WAR
	.align		4
.L_457:
        /*0048*/ 	.byte	0x04, 0x36
        /*004a*/ 	.short	(.L_459 - .L_458)
.L_458:
        /*004c*/ 	.word	0x00000008
.L_459:


//--------------------- .nv.info._Z11add_vectorsILi9EfEvPf --------------------------
	.section	.nv.info._Z11add_vectorsILi9EfEvPf,"",@"SHT_CUDA_INFO"
	.sectionflags	@""
	.align	4


	//----- nvinfo : EIATTR_CUDA_API_VERSION
	.align		4
        /*0000*/ 	.byte	0x04, 0x37
        /*0002*/ 	.short	(.L_461 - .L_460)
.L_460:
        /*0004*/ 	.word	0x00000082


	//----- nvinfo : EIATTR_KPARAM_INFO
	.align		4
.L_461:
        /*0008*/ 	.byte	0x04, 0x17
        /*000a*/ 	.short	(.L_463 - .L_462)
.L_462:
        /*000c*/ 	.word	0x00000000
        /*0010*/ 	.short	0x0000
        /*0012*/ 	.short	0x0000
        /*0014*/ 	.byte	0x00, 0xf5, 0x21, 0x00


	//----- nvinfo : EIATTR_SPARSE_MMA_MASK
	.align		4
.L_463:
        /*0018*/ 	.byte	0x03, 0x50
        /*001a*/ 	.short	0x0000


	//----- nvinfo : EIATTR_MAXREG_COUNT
	.align		4
        /*001c*/ 	.byte	0x03, 0x1b
        /*001e*/ 	.short	0x00ff


	//----- nvinfo : EIATTR_MERCURY_ISA_VERSION
	.align		4
        /*0020*/ 	.byte	0x03, 0x5f
        /*0022*/ 	.short	0x0101


	//----- nvinfo : EIATTR_VRC_CTA_INIT_COUNT
	.align		4
        /*0024*/ 	.byte	0x02, 0x4a
	.zero		1
	.zero		1


	//----- nvinfo : EIATTR_EXIT_INSTR_OFFSETS
	.align		4
        /*0028*/ 	.byte	0x04, 0x1c
        /*002a*/ 	.short	(.L_465 - .L_464)


	//   ....[0]....
.L_464:
        /*002c*/ 	.word	0x00000840


	//----- nvinfo : EIATTR_CRS_STACK_SIZE
	.align		4
.L_465:
        /*0030*/ 	.byte	0x04, 0x1e
        /*0032*/ 	.short	(.L_467 - .L_466)
.L_466:
        /*0034*/ 	.word	0x00000000


	//----- nvinfo : EIATTR_CBANK_PARAM_SIZE
	.align		4
.L_467:
        /*0038*/ 	.byte	0x03, 0x19
        /*003a*/ 	.short	0x0008


	//----- nvinfo : EIATTR_PARAM_CBANK
	.align		4
        /*003c*/ 	.byte	0x04, 0x0a
        /*003e*/ 	.short	(.L_469 - .L_468)
	.align		4
.L_468:
        /*0040*/ 	.word	index@(.nv.constant0._Z11add_vectorsILi9EfEvPf)
        /*0044*/ 	.short	0x0380
        /*0046*/ 	.short	0x0008


	//----- nvinfo : EIATTR_SW_WAR
	.align		4
.L_469:
        /*0048*/ 	.byte	0x04, 0x36
        /*004a*/ 	.short	(.L_471 - .L_470)
.L_470:
        /*004c*/ 	.word	0x00000008
.L_471:


//--------------------- .nv.info._Z11add_vectorsILi8EfEvPf --------------------------
	.section	.nv.info._Z11add_vectorsILi8EfEvPf,"",@"SHT_CUDA_INFO"
	.sectionflags	@""
	.align	4


	//----- nvinfo : EIATTR_CUDA_API_VERSION
	.align		4
        /*0000*/ 	.byte	0x04, 0x37
        /*0002*/ 	.short	(.L_473 - .L_472)
.L_472:
        /*0004*/ 	.word	0x00000082


	//----- nvinfo : EIATTR_KPARAM_INFO
	.align		4
.L_473:
        /*0008*/ 	.byte	0x04, 0x17
        /*000a*/ 	.short	(.L_475 - .L_474)
.L_474:
        /*000c*/ 	.word	0x00000000
        /*0010*/ 	.short	0x0000
        /*0012*/ 	.short	0x0000
        /*0014*/ 	.byte	0x00, 0xf5, 0x21, 0x00


	//----- nvinfo : EIATTR_SPARSE_MMA_MASK
	.align		4
.L_475:
        /*0018*/ 	.byte	0x03, 0x50
        /*001a*/ 	.short	0x0000


	//----- nvinfo : EIATTR_MAXREG_COUNT
	.align		4
        /*001c*/ 	.byte	0x03, 0x1b
        /*001e*/ 	.short	0x00ff


	//----- nvinfo : EIATTR_MERCURY_ISA_VERSION
	.align		4
        /*0020*/ 	.byte	0x03, 0x5f
        /*0022*/ 	.short	0x0101


	//----- nvinfo : EIATTR_VRC_CTA_INIT_COUNT
	.align		4
        /*0024*/ 	.byte	0x02, 0x4a
	.zero		1
	.zero		1


	//----- nvinfo : EIATTR_EXIT_INSTR_OFFSETS
	.align		4
        /*0028*/ 	.byte	0x04, 0x1c
        /*002a*/ 	.short	(.L_477 - .L_476)


	//   ....[0]....
.L_476:
        /*002c*/ 	.word	0x00000840


	//----- nvinfo : EIATTR_CRS_STACK_SIZE
	.align		4
.L_477:
        /*0030*/ 	.byte	0x04, 0x1e
        /*0032*/ 	.short	(.L_479 - .L_478)
.L_478:
        /*0034*/ 	.word	0x00000000


	//----- nvinfo : EIATTR_CBANK_PARAM_SIZE
	.align		4
.L_479:
        /*0038*/ 	.byte	0x03, 0x19
        /*003a*/ 	.short	0x0008


	//----- nvinfo : EIATTR_PARAM_CBANK
	.align		4
        /*003c*/ 	.byte	0x04, 0x0a
        /*003e*/ 	.short	(.L_481 - .L_480)
	.align		4
.L_480:
        /*0040*/ 	.word	index@(.nv.constant0._Z11add_vectorsILi8EfEvPf)
        /*0044*/ 	.short	0x0380
        /*0046*/ 	.short	0x0008


	//----- nvinfo : EIATTR_SW_WAR
	.align		4
.L_481:
        /*0048*/ 	.byte	0x04, 0x36
        /*004a*/ 	.short	(.L_483 - .L_482)
.L_482:
        /*004c*/ 	.word	0x00000008
.L_483:


//--------------------- .nv.info._Z11add_vectorsILi7EfEvPf --------------------------
	.section	.nv.info._Z11add_vectorsILi7EfEvPf,"",@"SHT_CUDA_INFO"
	.sectionflags	@""
	.align	4


	//----- nvinfo : EIATTR_CUDA_API_VERSION
	.align		4
        /*0000*/ 	.byte	0x04, 0x37
        /*0002*/ 	.short	(.L_485 - .L_484)
.L_484:
        /*0004*/ 	.word	0x00000082


	//----- nvinfo : EIATTR_KPARAM_INFO
	.align		4
.L_485:
        /*0008*/ 	.byte	0x04, 0x17
        /*000a*/ 	.short	(.L_487 - .L_486)
.L_486:
        /*000c*/ 	.word	0x00000000
        /*0010*/ 	.short	0x0000
        /*0012*/ 	.short	0x0000
        /*0014*/ 	.byte	0x00, 0xf5, 0x21, 0x00


	//----- nvinfo : EIATTR_SPARSE_MMA_MASK
	.align		4
.L_487:
        /*0018*/ 	.byte	0x03, 0x50
        /*001a*/ 	.short	0x0000


	//----- nvinfo : EIATTR_MAXREG_COUNT
	.align		4
        /*001c*/ 	.byte	0x03, 0x1b
        /*001e*/ 	.short	0x00ff


	//----- nvinfo : EIATTR_MERCURY_ISA_VERSION
	.align		4
        /*0020*/ 	.byte	0x03, 0x5f
        /*0022*/ 	.short	0x0101


	//----- nvinfo : EIATTR_VRC_CTA_INIT_COUNT
	.align		4
        /*0024*/ 	.byte	0x02, 0x4a
	.zero		1
	.zero		1


	//----- nvinfo : EIATTR_EXIT_INSTR_OFFSETS
	.align		4
        /*0028*/ 	.byte	0x04, 0x1c
        /*002a*/ 	.short	(.L_489 - .L_488)


	//   ....[0]....
.L_488:
        /*002c*/ 	.word	0x00000830


	//----- nvinfo : EIATTR_CRS_STACK_SIZE
	.align		4
.L_489:
        /*0030*/ 	.byte	0x04, 0x1e
        /*0032*/ 	.short	(.L_491 - .L_490)
.L_490:
        /*0034*/ 	.word	0x00000000


	//----- nvinfo : EIATTR_CBANK_PARAM_SIZE
	.align		4
.L_491:
        /*0038*/ 	.byte	0x03, 0x19
        /*003a*/ 	.short	0x0008


	//----- nvinfo : EIATTR_PARAM_CBANK
	.align		4
        /*003c*/ 	.byte	0x04, 0x0a
        /*003e*/ 	.short	(.L_493 - .L_492)
	.align		4
.L_492:
        /*0040*/ 	.word	index@(.nv.constant0._Z11add_vectorsILi7EfEvPf)
        /*0044*/ 	.short	0x0380
        /*0046*/ 	.short	0x0008


	//----- nvinfo : EIATTR_SW_WAR
	.align		4
.L_493:
        /*0048*/ 	.byte	0x04, 0x36
        /*004a*/ 	.short	(.L_495 - .L_494)
.L_494:
        /*004c*/ 	.word	0x00000008
.L_495:


//--------------------- .nv.info._Z11add_vectorsILi6EfEvPf --------------------------
	.section	.nv.info._Z11add_vectorsILi6EfEvPf,"",@"SHT_CUDA_INFO"
	.sectionflags	@""
	.align	4


	//----- nvinfo : EIATTR_CUDA_API_VERSION
	.align		4
        /*0000*/ 	.byte	0x04, 0x37
        /*0002*/ 	.short	(.L_497 - .L_496)
.L_496:
        /*0004*/ 	.word	0x00000082


	//----- nvinfo : EIATTR_KPARAM_INFO
	.align		4
.L_497:
        /*0008*/ 	.byte	0x04, 0x17
        /*000a*/ 	.short	(.L_499 - .L_498)
.L_498:
        /*000c*/ 	.word	0x00000000
        /*0010*/ 	.short	0x0000
        /*0012*/ 	.short	0x0000
        /*0014*/ 	.byte	0x00, 0xf5, 0x21, 0x00


	//----- nvinfo : EIATTR_SPARSE_MMA_MASK
	.align		4
.L_499:
        /*0018*/ 	.byte	0x03, 0x50
        /*001a*/ 	.short	0x0000


	//----- nvinfo : EIATTR_MAXREG_COUNT
	.align		4
        /*001c*/ 	.byte	0x03, 0x1b
        /*001e*/ 	.short	0x00ff


	//----- nvinfo : EIATTR_MERCURY_ISA_VERSION
	.align		4
        /*0020*/ 	.byte	0x03, 0x5f
        /*0022*/ 	.short	0x0101


	//----- nvinfo : EIATTR_VRC_CTA_INIT_COUNT
	.align		4
        /*0024*/ 	.byte	0x02, 0x4a
	.zero		1
	.zero		1


	//----- nvinfo : EIATTR_EXIT_INSTR_OFFSETS
	.align		4
        /*0028*/ 	.byte	0x04, 0x1c
        /*002a*/ 	.short	(.L_501 - .L_500)


	//   ....[0]....
.L_500:
        /*002c*/ 	.word	0x00000840


	//----- nvinfo : EIATTR_CRS_STACK_SIZE
	.align		4
.L_501:
        /*0030*/ 	.byte	0x04, 0x1e
        /*0032*/ 	.short	(.L_503 - .L_502)
.L_502:
        /*0034*/ 	.word	0x00000000


	//----- nvinfo : EIATTR_CBANK_PARAM_SIZE
	.align		4
.L_503:
        /*0038*/ 	.byte	0x03, 0x19
        /*003a*/ 	.short	0x0008


	//----- nvinfo : EIATTR_PARAM_CBANK
	.align		4
        /*003c*/ 	.byte	0x04, 0x0a
        /*003e*/ 	.short	(.L_505 - .L_504)
	.align		4
.L_504:
        /*0040*/ 	.word	index@(.nv.constant0._Z11add_vectorsILi6EfEvPf)
        /*0044*/ 	.short	0x0380
        /*0046*/ 	.short	0x0008


	//----- nvinfo : EIATTR_SW_WAR
	.align		4
.L_505:
        /*0048*/ 	.byte	0x04, 0x36
        /*004a*/ 	.short	(.L_507 - .L_506)
.L_506:
        /*004c*/ 	.word	0x00000008
.L_507:


//--------------------- .nv.info._Z11add_vectorsILi1EfEvPf --------------------------
	.section	.nv.info._Z11add_vectorsILi1EfEvPf,"",@"SHT_CUDA_INFO"
	.sectionflags	@""
	.align	4


	//----- nvinfo : EIATTR_CUDA_API_VERSION
	.align		4
        /*0000*/ 	.byte	0x04, 0x37
        /*0002*/ 	.short	(.L_509 - .L_508)
.L_508:
        /*0004*/ 	.word	0x00000082


	//----- nvinfo : EIATTR_KPARAM_INFO
	.align		4
.L_509:
        /*0008*/ 	.byte	0x04, 0x17
        /*000a*/ 	.short	(.L_511 - .L_510)
.L_510:
        /*000c*/ 	.word	0x00000000
        /*0010*/ 	.short	0x0000
        /*0012*/ 	.short	0x0000
        /*0014*/ 	.byte	0x00, 0xf5, 0x21, 0x00


	//----- nvinfo : EIATTR_SPARSE_MMA_MASK
	.align		4
.L_511:
        /*0018*/ 	.byte	0x03, 0x50
        /*001a*/ 	.short	0x0000


	//----- nvinfo : EIATTR_MAXREG_COUNT
	.align		4
        /*001c*/ 	.byte	0x03, 0x1b
        /*001e*/ 	.short	0x00ff


	//----- nvinfo : EIATTR_MERCURY_ISA_VERSION
	.align		4
        /*0020*/ 	.byte	0x03, 0x5f
        /*0022*/ 	.short	0x0101


	//----- nvinfo : EIATTR_VRC_CTA_INIT_COUNT
	.align		4
        /*0024*/ 	.byte	0x02, 0x4a
	.zero		1
	.zero		1


	//----- nvinfo : EIATTR_EXIT_INSTR_OFFSETS
	.align		4
        /*0028*/ 	.byte	0x04, 0x1c
        /*002a*/ 	.short	(.L_513 - .L_512)


	//   ....[0]....
.L_512:
        /*002c*/ 	.word	0x00000820


	//----- nvinfo : EIATTR_CRS_STACK_SIZE
	.align		4
.L_513:
        /*0030*/ 	.byte	0x04, 0x1e
        /*0032*/ 	.short	(.L_515 - .L_514)
.L_514:
        /*0034*/ 	.word	0x00000000


	//----- nvinfo : EIATTR_CBANK_PARAM_SIZE
	.align		4
.L_515:
        /*0038*/ 	.byte	0x03, 0x19
        /*003a*/ 	.short	0x0008


	//----- nvinfo : EIATTR_PARAM_CBANK
	.align		4
        /*003c*/ 	.byte	0x04, 0x0a
        /*003e*/ 	.short	(.L_517 - .L_516)
	.align		4
.L_516:
        /*0040*/ 	.word	index@(.nv.constant0._Z11add_vectorsILi1EfEvPf)
        /*0044*/ 	.short	0x0380
        /*0046*/ 	.short	0x0008


	//----- nvinfo : EIATTR_SW_WAR
	.align		4
.L_517:
        /*0048*/ 	.byte	0x04, 0x36
        /*004a*/ 	.short	(.L_519 - .L_518)
.L_518:
        /*004c*/ 	.word	0x00000008
.L_519:


//--------------------- .nv.info._Z11add_vectorsILi5EfEvPf --------------------------
	.section	.nv.info._Z11add_vectorsILi5EfEvPf,"",@"SHT_CUDA_INFO"
	.sectionflags	@""
	.align	4


	//----- nvinfo : EIATTR_CUDA_API_VERSION
	.align		4
        /*0000*/ 	.byte	0x04, 0x37
        /*0002*/ 	.short	(.L_521 - .L_520)
.L_520:
        /*0004*/ 	.word	0x00000082


	//----- nvinfo : EIATTR_KPARAM_INFO
	.align		4
.L_521:
        /*0008*/ 	.byte	0x04, 0x17
        /*000a*/ 	.short	(.L_523 - .L_522)
.L_522:
        /*000c*/ 	.word	0x00000000
        /*0010*/ 	.short	0x0000
        /*0012*/ 	.short	0x0000
        /*0014*/ 	.byte	0x00, 0xf5, 0x21, 0x00


	//----- nvinfo : EIATTR_SPARSE_MMA_MASK
	.align		4
.L_523:
        /*0018*/ 	.byte	0x03, 0x50
        /*001a*/ 	.short	0x0000


	//----- nvinfo : EIATTR_MAXREG_COUNT
	.align		4
        /*001c*/ 	.byte	0x03, 0x1b
        /*001e*/ 	.short	0x00ff


	//----- nvinfo : EIATTR_MERCURY_ISA_VERSION
	.align		4
        /*0020*/ 	.byte	0x03, 0x5f
        /*0022*/ 	.short	0x0101


	//----- nvinfo : EIATTR_VRC_CTA_INIT_COUNT
	.align		4
        /*0024*/ 	.byte	0x02, 0x4a
	.zero		1
	.zero		1


	//----- nvinfo : EIATTR_EXIT_INSTR_OFFSETS
	.align		4
        /*0028*/ 	.byte	0x04, 0x1c
        /*002a*/ 	.short	(.L_525 - .L_524)


	//   ....[0]....
.L_524:
        /*002c*/ 	.word	0x00000820


	//----- nvinfo : EIATTR_CRS_STACK_SIZE
	.align		4
.L_525:
        /*0030*/ 	.byte	0x04, 0x1e
        /*0032*/ 	.short	(.L_527 - .L_526)
.L_526:
        /*0034*/ 	.word	0x00000000


	//----- nvinfo : EIATTR_CBANK_PARAM_SIZE
	.align		4
.L_527:
        /*0038*/ 	.byte	0x03, 0x19
        /*003a*/ 	.short	0x0008


	//----- nvinfo : EIATTR_PARAM_CBANK
	.align		4
        /*003c*/ 	.byte	0x04, 0x0a
        /*003e*/ 	.short	(.L_529 - .L_528)
	.align		4
.L_528:
        /*0040*/ 	.word	index@(.nv.constant0._Z11add_vectorsILi5EfEvPf)
        /*0044*/ 	.short	0x0380
        /*0046*/ 	.short	0x0008


	//----- nvinfo : EIATTR_SW_WAR
	.align		4
.L_529:
        /*0048*/ 	.byte	0x04, 0x36
        /*004a*/ 	.short	(.L_531 - .L_530)
.L_530:
        /*004c*/ 	.word	0x00000008
.L_531:


//--------------------- .nv.info._Z11add_vectorsILi4EfEvPf --------------------------
	.section	.nv.info._Z11add_vectorsILi4EfEvPf,"",@"SHT_CUDA_INFO"
	.sectionflags	@""
	.align	4


	//----- nvinfo : EIATTR_CUDA_API_VERSION
	.align		4
        /*0000*/ 	.byte	0x04, 0x37
        /*0002*/ 	.short	(.L_533 - .L_532)
.L_532:
        /*0004*/ 	.word	0x00000082


	//----- nvinfo : EIATTR_KPARAM_INFO
	.align		4
.L_533:
        /*0008*/ 	.byte	0x04, 0x17
        /*000a*/ 	.short	(.L_535 - .L_534)
.L_534:
        /*000c*/ 	.word	0x00000000
        /*0010*/ 	.short	0x0000
        /*0012*/ 	.short	0x0000
        /*0014*/ 	.byte	0x00, 0xf5, 0x21, 0x00


	//----- nvinfo : EIATTR_SPARSE_MMA_MASK
	.align		4
.L_535:
        /*0018*/ 	.byte	0x03, 0x50
        /*001a*/ 	.short	0x0000


	//----- nvinfo : EIATTR_MAXREG_COUNT
	.align		4
        /*001c*/ 	.byte	0x03, 0x1b
        /*001e*/ 	.short	0x00ff


	//----- nvinfo : EIATTR_MERCURY_ISA_VERSION
	.align		4
        /*0020*/ 	.byte	0x03, 0x5f
        /*0022*/ 	.short	0x0101


	//----- nvinfo : EIATTR_VRC_CTA_INIT_COUNT
	.align		4
        /*0024*/ 	.byte	0x02, 0x4a
	.zero		1
	.zero		1


	//----- nvinfo : EIATTR_EXIT_INSTR_OFFSETS
	.align		4
        /*0028*/ 	.byte	0x04, 0x1c
        /*002a*/ 	.short	(.L_537 - .L_536)


	//   ....[0]....
.L_536:
        /*002c*/ 	.word	0x00000820


	//----- nvinfo : EIATTR_CRS_STACK_SIZE
	.align		4
.L_537:
        /*0030*/ 	.byte	0x04, 0x1e
        /*0032*/ 	.short	(.L_539 - .L_538)
.L_538:
        /*0034*/ 	.word	0x00000000


	//----- nvinfo : EIATTR_CBANK_PARAM_SIZE
	.align		4
.L_539:
        /*0038*/ 	.byte	0x03, 0x19
        /*003a*/ 	.short	0x0008


	//----- nvinfo : EIATTR_PARAM_CBANK
	.align		4
        /*003c*/ 	.byte	0x04, 0x0a
        /*003e*/ 	.short	(.L_541 - .L_540)
	.align		4
.L_540:
        /*0040*/ 	.word	index@(.nv.constant0._Z11add_vectorsILi4EfEvPf)
        /*0044*/ 	.short	0x0380
        /*0046*/ 	.short	0x0008


	//----- nvinfo : EIATTR_SW_WAR
	.align		4
.L_541:
        /*0048*/ 	.byte	0x04, 0x36
        /*004a*/ 	.short	(.L_543 - .L_542)
.L_542:
        /*004c*/ 	.word	0x00000008
.L_543:


//--------------------- .nv.info._Z11add_vectorsILi3EfEvPf --------------------------
	.section	.nv.info._Z11add_vectorsILi3EfEvPf,"",@"SHT_CUDA_INFO"
	.sectionflags	@""
	.align	4


	//----- nvinfo : EIATTR_CUDA_API_VERSION
	.align		4
        /*0000*/ 	.byte	0x04, 0x37
        /*0002*/ 	.short	(.L_545 - .L_544)
.L_544:
        /*0004*/ 	.word	0x00000082


	//----- nvinfo : EIATTR_KPARAM_INFO
	.align		4
.L_545:
        /*0008*/ 	.byte	0x04, 0x17
        /*000a*/ 	.short	(.L_547 - .L_546)
.L_546:
        /*000c*/ 	.word	0x00000000
        /*0010*/ 	.short	0x0000
        /*0012*/ 	.short	0x0000
        /*0014*/ 	.byte	0x00, 0xf5, 0x21, 0x00


	//----- nvinfo : EIATTR_SPARSE_MMA_MASK
	.align		4
.L_547:
        /*0018*/ 	.byte	0x03, 0x50
        /*001a*/ 	.short	0x0000


	//----- nvinfo : EIATTR_MAXREG_COUNT
	.align		4
        /*001c*/ 	.byte	0x03, 0x1b
        /*001e*/ 	.short	0x00ff


	//----- nvinfo : EIATTR_MERCURY_ISA_VERSION
	.align		4
        /*0020*/ 	.byte	0x03, 0x5f
        /*0022*/ 	.short	0x0101


	//----- nvinfo : EIATTR_VRC_CTA_INIT_COUNT
	.align		4
        /*0024*/ 	.byte	0x02, 0x4a
	.zero		1
	.zero		1


	//----- nvinfo : EIATTR_EXIT_INSTR_OFFSETS
	.align		4
        /*0028*/ 	.byte	0x04, 0x1c
        /*002a*/ 	.short	(.L_549 - .L_548)


	//   ....[0]....
.L_548:
        /*002c*/ 	.word	0x00000810


	//----- nvinfo : EIATTR_CRS_STACK_SIZE
	.align		4
.L_549:
        /*0030*/ 	.byte	0x04, 0x1e
        /*0032*/ 	.short	(.L_551 - .L_550)
.L_550:
        /*0034*/ 	.word	0x00000000


	//----- nvinfo : EIATTR_CBANK_PARAM_SIZE
	.align		4
.L_551:
        /*0038*/ 	.byte	0x03, 0x19
        /*003a*/ 	.short	0x0008


	//----- nvinfo : EIATTR_PARAM_CBANK
	.align		4
        /*003c*/ 	.byte	0x04, 0x0a
        /*003e*/ 	.short	(.L_553 - .L_552)
	.align		4
.L_552:
        /*0040*/ 	.word	index@(.nv.constant0._Z11add_vectorsILi3EfEvPf)
        /*0044*/ 	.short	0x0380
        /*0046*/ 	.short	0x0008


	//----- nvinfo : EIATTR_SW_WAR
	.align		4
.L_553:
        /*0048*/ 	.byte	0x04, 0x36
        /*004a*/ 	.short	(.L_555 - .L_554)
.L_554:
        /*004c*/ 	.word	0x00000008
.L_555:


//--------------------- .nv.info._Z11add_vectorsILi2EfEvPf --------------------------
	.section	.nv.info._Z11add_vectorsILi2EfEvPf,"",@"SHT_CUDA_INFO"
	.sectionflags	@""
	.align	4


	//----- nvinfo : EIATTR_CUDA_API_VERSION
	.align		4
        /*0000*/ 	.byte	0x04, 0x37
        /*0002*/ 	.short	(.L_557 - .L_556)
.L_556:
        /*0004*/ 	.word	0x00000082


	//----- nvinfo : EIATTR_KPARAM_INFO
	.align		4
.L_557:
        /*0008*/ 	.byte	0x04, 0x17
        /*000a*/ 	.short	(.L_559 - .L_558)
.L_558:
        /*000c*/ 	.word	0x00000000
        /*0010*/ 	.short	0x0000
        /*0012*/ 	.short	0x0000
        /*0014*/ 	.byte	0x00, 0xf5, 0x21, 0x00


	//----- nvinfo : EIATTR_SPARSE_MMA_MASK
	.align		4
.L_559:
        /*0018*/ 	.byte	0x03, 0x50
        /*001a*/ 	.short	0x0000


	//----- nvinfo : EIATTR_MAXREG_COUNT
	.align		4
        /*001c*/ 	.byte	0x03, 0x1b
        /*001e*/ 	.short	0x00ff


	//----- nvinfo : EIATTR_MERCURY_ISA_VERSION
	.align		4
        /*0020*/ 	.byte	0x03, 0x5f
        /*0022*/ 	.short	0x0101


	//----- nvinfo : EIATTR_VRC_CTA_INIT_COUNT
	.align		4
        /*0024*/ 	.byte	0x02, 0x4a
	.zero		1
	.zero		1


	//----- nvinfo : EIATTR_EXIT_INSTR_OFFSETS
	.align		4
        /*0028*/ 	.byte	0x04, 0x1c
        /*002a*/ 	.short	(.L_561 - .L_560)


	//   ....[0]....
.L_560:
        /*002c*/ 	.word	0x00000820


	//----- nvinfo : EIATTR_CRS_STACK_SIZE
	.align		4
.L_561:
        /*0030*/ 	.byte	0x04, 0x1e
        /*0032*/ 	.short	(.L_563 - .L_562)
.L_562:
        /*0034*/ 	.word	0x00000000


	//----- nvinfo : EIATTR_CBANK_PARAM_SIZE
	.align		4
.L_563:
        /*0038*/ 	.byte	0x03, 0x19
        /*003a*/ 	.short	0x0008


	//----- nvinfo : EIATTR_PARAM_CBANK
	.align		4
        /*003c*/ 	.byte	0x04, 0x0a
        /*003e*/ 	.short	(.L_565 - .L_564)
	.align		4
.L_564:
        /*0040*/ 	.word	index@(.nv.constant0._Z11add_vectorsILi2EfEvPf)
        /*0044*/ 	.short	0x0380
        /*0046*/ 	.short	0x0008


	//----- nvinfo : EIATTR_SW_WAR
	.align		4
.L_565:
        /*0048*/ 	.byte	0x04, 0x36
        /*004a*/ 	.short	(.L_567 - .L_566)
.L_566:
        /*004c*/ 	.word	0x00000008
.L_567:


//--------------------- .nv.info._Z11add_vectorsILi0EfEvPf --------------------------
	.section	.nv.info._Z11add_vectorsILi0EfEvPf,"",@"SHT_CUDA_INFO"
	.sectionflags	@""
	.align	4


	//----- nvinfo : EIATTR_CUDA_API_VERSION
	.align		4
        /*0000*/ 	.byte	0x04, 0x37
        /*0002*/ 	.short	(.L_569 - .L_568)
.L_568:
        /*0004*/ 	.word	0x00000082


	//----- nvinfo : EIATTR_KPARAM_INFO
	.align		4
.L_569:
        /*0008*/ 	.byte	0x04, 0x17
        /*000a*/ 	.short	(.L_571 - .L_570)
.L_570:
        /*000c*/ 	.word	0x00000000
        /*0010*/ 	.short	0x0000
        /*0012*/ 	.short	0x0000
        /*0014*/ 	.byte	0x00, 0xf5, 0x21, 0x00


	//----- nvinfo : EIATTR_SPARSE_MMA_MASK
	.align		4
.L_571:
        /*0018*/ 	.byte	0x03, 0x50
        /*001a*/ 	.short	0x0000


	//----- nvinfo : EIATTR_MAXREG_COUNT
	.align		4
        /*001c*/ 	.byte	0x03, 0x1b
        /*001e*/ 	.short	0x00ff


	//----- nvinfo : EIATTR_MERCURY_ISA_VERSION
	.align		4
        /*0020*/ 	.byte	0x03, 0x5f
        /*0022*/ 	.short	0x0101


	//----- nvinfo : EIATTR_VRC_CTA_INIT_COUNT
	.align		4
        /*0024*/ 	.byte	0x02, 0x4a
	.zero		1
	.zero		1


	//----- nvinfo : EIATTR_EXIT_INSTR_OFFSETS
	.align		4
        /*0028*/ 	.byte	0x04, 0x1c
        /*002a*/ 	.short	(.L_573 - .L_572)


	//   ....[0]....
.L_572:
        /*002c*/ 	.word	0x00000800


	//----- nvinfo : EIATTR_CRS_STACK_SIZE
	.align		4
.L_573:
        /*0030*/ 	.byte	0x04, 0x1e
        /*0032*/ 	.short	(.L_575 - .L_574)
.L_574:
        /*0034*/ 	.word	0x00000000


	//----- nvinfo : EIATTR_CBANK_PARAM_SIZE
	.align		4
.L_575:
        /*0038*/ 	.byte	0x03, 0x19
        /*003a*/ 	.short	0x0008


	//----- nvinfo : EIATTR_PARAM_CBANK
	.align		4
        /*003c*/ 	.byte	0x04, 0x0a
        /*003e*/ 	.short	(.L_577 - .L_576)
	.align		4
.L_576:
        /*0040*/ 	.word	index@(.nv.constant0._Z11add_vectorsILi0EfEvPf)
        /*0044*/ 	.short	0x0380
        /*0046*/ 	.short	0x0008


	//----- nvinfo : EIATTR_SW_WAR
	.align		4
.L_577:
        /*0048*/ 	.byte	0x04, 0x36
        /*004a*/ 	.short	(.L_579 - .L_578)
.L_578:
        /*004c*/ 	.word	0x00000008
.L_579:


//--------------------- .nv.callgraph             --------------------------
	.section	.nv.callgraph,"",@"SHT_CUDA_CALLGRAPH"
	.align	4
	.sectionentsize	8
	.align		4
        /*0000*/ 	.word	0x00000000
	.align		4
        /*0004*/ 	.word	0xffffffff
	.align		4
        /*0008*/ 	.word	0x00000000
	.align		4
        /*000c*/ 	.word	0xfffffffe
	.align		4
        /*0010*/ 	.word	0x00000000
	.align		4
        /*0014*/ 	.word	0xfffffffd
	.align		4
        /*0018*/ 	.word	0x00000000
	.align		4
        /*001c*/ 	.word	0xfffffffc


//--------------------- .text._Z11add_vectorsILi9E6float4EvPf --------------------------
	.section	.text._Z11add_vectorsILi9E6float4EvPf,"ax",@progbits
	.align	128
        .global         _Z11add_vectorsILi9E6float4EvPf
        .type           _Z11add_vectorsILi9E6float4EvPf,@function
        .size           _Z11add_vectorsILi9E6float4EvPf,(.L_x_280 - _Z11add_vectorsILi9E6float4EvPf)
        .other          _Z11add_vectorsILi9E6float4EvPf,@"STO_CUDA_ENTRY STV_DEFAULT"
_Z11add_vectorsILi9E6float4EvPf:
.text._Z11add_vectorsILi9E6float4EvPf:
[----:B------:R-:W-:Y:S01]  /*0000*/  LDC R1, c[0x0][0x37c] ;  /* 0x0000df00ff017b82 */ /* 0x000fe20000000800 */
[----:B------:R-:W0:Y:S07]  /*0010*/  S2R R0, SR_TID.X ;  /* 0x0000000000007919 */ /* 0x000e2e0000002100 */
[----:B------:R-:W0:Y:S01]  /*0020*/  S2UR UR4, SR_CTAID.X ;  /* 0x00000000000479c3 */ /* 0x000e220000002500 */
[----:B------:R-:W1:Y:S07]  /*0030*/  LDCU.64 UR8, c[0x0][0x358] ;  /* 0x00006b00ff0877ac */ /* 0x000e6e0008000a00 */
[----:B------:R-:W0:Y:S08]  /*0040*/  LDC R3, c[0x0][0x360] ;  /* 0x0000d800ff037b82 */ /* 0x000e300000000800 */
[----:B------:R-:W2:Y:S01]  /*0050*/  LDC.64 R24, c[0x0][0x380] ;  /* 0x0000e000ff187b82 */ /* 0x000ea20000000a00 */
[----:B0-----:R-:W-:-:S04]  /*0060*/  IMAD R5, R3, UR4, R0 ;  /* 0x0000000403057c24 */ /* 0x001fc8000f8e0200 */
[----:B--2---:R-:W-:-:S05]  /*0070*/  IMAD.WIDE R24, R5, 0x4, R24 ;  /* 0x0000000405187825 */ /* 0x004fca00078e0218 */
[----:B-1----:R0:W5:Y:S01]  /*0080*/  LDG.E R4, desc[UR8][R24.64] ;  /* 0x0000000818047981 */ /* 0x002162000c1e1900 */
[----:B------:R-:W1:Y:S01]  /*0090*/  I2F.U32.RP R9, R3 ;  /* 0x0000000300097306 */ /* 0x000e620000209000 */
[C---:B------:R-:W-:Y:S01]  /*00a0*/  IADD3 R2, PT, PT, R3.reuse, R0, RZ ;  /* 0x0000000003027210 */ /* 0x040fe20007ffe0ff */
[----:B------:R-:W-:Y:S01]  /*00b0*/  BSSY.RECONVERGENT B0, `(.L_x_0) ;  /* 0x000002c000007945 */ /* 0x000fe20003800200 */
[----:B------:R-:W-:Y:S02]  /*00c0*/  ISETP.NE.U32.AND P2, PT, R3, RZ, PT ;  /* 0x000000ff0300720c */ /* 0x000fe40003f45070 */
[C---:B------:R-:W-:Y:S02]  /*00d0*/  ISETP.GE.U32.AND P0, PT, R2.reuse, 0x400, PT ;  /* 0x000004000200780c */ /* 0x040fe40003f06070 */
[----:B------:R-:W-:Y:S01]  /*00e0*/  VIMNMX.U32 R5, PT, PT, R2, 0x400, !PT ;  /* 0x0000040002057848 */ /* 0x000fe20007fe0000 */
[----:B-1----:R-:W1:Y:S02]  /*00f0*/  MUFU.RCP R9, R9 ;  /* 0x0000000900097308 */ /* 0x002e640000001000 */
[----:B-1----:R-:W-:-:S06]  /*0100*/  IADD3 R6, PT, PT, R9, 0xffffffe, RZ ;  /* 0x0ffffffe09067810 */ /* 0x002fcc0007ffe0ff */
[----:B------:R1:W2:Y:S02]  /*0110*/  F2I.FTZ.U32.TRUNC.NTZ R7, R6 ;  /* 0x0000000600077305 */ /* 0x0002a4000021f000 */
[----:B-1----:R-:W-:Y:S01]  /*0120*/  HFMA2 R6, -RZ, RZ, 0, 0 ;  /* 0x00000000ff067431 */ /* 0x002fe200000001ff */
[----:B--2---:R-:W-:-:S05]  /*0130*/  IADD3 R8, PT, PT, RZ, -R7, RZ ;  /* 0x80000007ff087210 */ /* 0x004fca0007ffe0ff */
[----:B------:R-:W-:Y:S01]  /*0140*/  IMAD R11, R8, R3, RZ ;  /* 0x00000003080b7224 */ /* 0x000fe200078e02ff */
[----:B------:R-:W-:-:S03]  /*0150*/  SEL R8, RZ, 0x1, P0 ;  /* 0x00000001ff087807 */ /* 0x000fc60000000000 */
[----:B------:R-:W-:Y:S01]  /*0160*/  IMAD.HI.U32 R7, R7, R11, R6 ;  /* 0x0000000b07077227 */ /* 0x000fe200078e0006 */
[----:B------:R-:W-:-:S05]  /*0170*/  IADD3 R2, PT, PT, R5, -R2, -R8 ;  /* 0x8000000205027210 */ /* 0x000fca0007ffe808 */
[----:B------:R-:W-:-:S05]  /*0180*/  IMAD.HI.U32 R7, R7, R2, RZ ;  /* 0x0000000207077227 */ /* 0x000fca00078e00ff */
[----:B------:R-:W-:-:S05]  /*0190*/  IADD3 R5, PT, PT, -R7, RZ, RZ ;  /* 0x000000ff07057210 */ /* 0x000fca0007ffe1ff */
[----:B------:R-:W-:-:S05]  /*01a0*/  IMAD R2, R3, R5, R2 ;  /* 0x0000000503027224 */ /* 0x000fca00078e0202 */
[----:B------:R-:W-:-:S13]  /*01b0*/  ISETP.GE.U32.AND P0, PT, R2, R3, PT ;  /* 0x000000030200720c */ /* 0x000fda0003f06070 */
[-C--:B------:R-:W-:Y:S02]  /*01c0*/  @P0 IADD3 R2, PT, PT, R2, -R3.reuse, RZ ;  /* 0x8000000302020210 */ /* 0x080fe40007ffe0ff */
[----:B------:R-:W-:Y:S02]  /*01d0*/  @P0 IADD3 R7, PT, PT, R7, 0x1, RZ ;  /* 0x0000000107070810 */ /* 0x000fe40007ffe0ff */
[----:B------:R-:W-:-:S13]  /*01e0*/  ISETP.GE.U32.AND P1, PT, R2, R3, PT ;  /* 0x000000030200720c */ /* 0x000fda0003f26070 */
[----:B------:R-:W-:Y:S02]  /*01f0*/  @P1 IADD3 R7, PT, PT, R7, 0x1, RZ ;  /* 0x0000000107071810 */ /* 0x000fe40007ffe0ff */
[----:B------:R-:W-:-:S04]  /*0200*/  @!P2 LOP3.LUT R7, RZ, R3, RZ, 0x33, !PT ;  /* 0x00000003ff07a212 */ /* 0x000fc800078e33ff */
[----:B------:R-:W-:-:S04]  /*0210*/  IADD3 R7, PT, PT, R8, R7, RZ ;  /* 0x0000000708077210 */ /* 0x000fc80007ffe0ff */
[C---:B------:R-:W-:Y:S02]  /*0220*/  LOP3.LUT R2, R7.reuse, 0x3, RZ, 0xc0, !PT ;  /* 0x0000000307027812 */ /* 0x040fe400078ec0ff */
[----:B------:R-:W-:Y:S02]  /*0230*/  ISETP.GE.U32.AND P1, PT, R7, 0x3, PT ;  /* 0x000000030700780c */ /* 0x000fe40003f26070 */
[----:B------:R-:W-:Y:S02]  /*0240*/  ISETP.NE.AND P0, PT, R2, 0x3, PT ;  /* 0x000000030200780c */ /* 0x000fe40003f05270 */
[----:B------:R-:W-:-:S11]  /*0250*/  MOV R2, R0 ;  /* 0x0000000000027202 */ /* 0x000fd60000000f00 */
[----:B0-----:R-:W-:Y:S05]  /*0260*/  @!P0 BRA `(.L_x_1) ;  /* 0x0000000000408947 */ /* 0x001fea0003800000 */
[----:B------:R-:W0:Y:S01]  /*0270*/  S2R R11, SR_CgaCtaId ;  /* 0x00000000000b7919 */ /* 0x000e220000008800 */
[----:B------:R-:W-:Y:S02]  /*0280*/  MOV R2, 0x400 ;  /* 0x0000040000027802 */ /* 0x000fe40000000f00 */
[----:B------:R-:W-:Y:S02]  /*0290*/  IADD3 R7, PT, PT, R7, 0x1, RZ ;  /* 0x0000000107077810 */ /* 0x000fe40007ffe0ff */
[----:B------:R-:W-:Y:S02]  /*02a0*/  MOV R9, RZ ;  /* 0x000000ff00097202 */ /* 0x000fe40000000f00 */
[----:B------:R-:W-:Y:S02]  /*02b0*/  LOP3.LUT R8, R7, 0x3, RZ, 0xc0, !PT ;  /* 0x0000000307087812 */ /* 0x000fe400078ec0ff */
[----:B0-----:R-:W-:Y:S02]  /*02c0*/  LEA R11, R11, R2, 0x18 ;  /* 0x000000020b0b7211 */ /* 0x001fe400078ec0ff */
[----:B------:R-:W-:-:S07]  /*02d0*/  MOV R2, R0 ;  /* 0x0000000000027202 */ /* 0x000fce0000000f00 */
.L_x_2:
[----:B0-----:R-:W-:Y:S02]  /*02e0*/  LEA R10, R2, R11, 0x4 ;  /* 0x0000000b020a7211 */ /* 0x001fe400078e20ff */
[-C--:B-----5:R-:W-:Y:S02]  /*02f0*/  MOV R5, R4.reuse ;  /* 0x0000000400057202 */ /* 0x0a0fe40000000f00 */
[-C--:B------:R-:W-:Y:S02]  /*0300*/  MOV R6, R4.reuse ;  /* 0x0000000400067202 */ /* 0x080fe40000000f00 */
[----:B------:R-:W-:Y:S02]  /*0310*/  MOV R7, R4 ;  /* 0x0000000400077202 */ /* 0x000fe40000000f00 */
[----:B------:R-:W-:Y:S02]  /*0320*/  IADD3 R9, PT, PT, R9, 0x1, RZ ;  /* 0x0000000109097810 */ /* 0x000fe40007ffe0ff */
[----:B------:R-:W-:Y:S01]  /*0330*/  IADD3 R2, PT, PT, R3, R2, RZ ;  /* 0x0000000203027210 */ /* 0x000fe20007ffe0ff */
[----:B------:R0:W-:Y:S01]  /*0340*/  STS.128 [R10], R4 ;  /* 0x000000040a007388 */ /* 0x0001e20000000c00 */
[----:B------:R-:W-:-:S13]  /*0350*/  ISETP.NE.AND P0, PT, R9, R8, PT ;  /* 0x000000080900720c */ /* 0x000fda0003f05270 */
[----:B------:R-:W-:Y:S05]  /*0360*/  @P0 BRA `(.L_x_2) ;  /* 0xfffffffc00dc0947 */ /* 0x000fea000383ffff */
.L_x_1:
[----:B------:R-:W-:Y:S05]  /*0370*/  BSYNC.RECONVERGENT B0 ;  /* 0x0000000000007941 */ /* 0x000fea0003800200 */
.L_x_0:
[----:B------:R-:W-:Y:S04]  /*0380*/  BSSY.RECONVERGENT B0, `(.L_x_3) ;  /* 0x000001f000007945 */ /* 0x000fe80003800200 */
[----:B------:R-:W-:Y:S05]  /*0390*/  @!P1 BRA `(.L_x_4) ;  /* 0x0000000000749947 */ /* 0x000fea0003800000 */
[----:B0-----:R-:W0:Y:S01]  /*03a0*/  S2R R6, SR_CgaCtaId ;  /* 0x0000000000067919 */ /* 0x001e220000008800 */
[----:B------:R-:W-:-:S04]  /*03b0*/  MOV R5, 0x400 ;  /* 0x0000040000057802 */ /* 0x000fc80000000f00 */
[----:B0-----:R-:W-:-:S07]  /*03c0*/  LEA R21, R6, R5, 0x18 ;  /* 0x0000000506157211 */ /* 0x001fce00078ec0ff */
.L_x_5:
[----:B-1----:R-:W-:Y:S02]  /*03d0*/  LEA R14, R2, R21, 0x4 ;  /* 0x00000015020e7211 */ /* 0x002fe400078e20ff */
[----:B-----5:R-:W-:Y:S02]  /*03e0*/  MOV R16, R4 ;  /* 0x0000000400107202 */ /* 0x020fe40000000f00 */
[----:B------:R-:W-:Y:S02]  /*03f0*/  LEA R20, R3, R14, 0x4 ;  /* 0x0000000e03147211 */ /* 0x000fe400078e20ff */
[-C--:B------:R-:W-:Y:S02]  /*0400*/  MOV R17, R4.reuse ;  /* 0x0000000400117202 */ /* 0x080fe40000000f00 */
[-C--:B------:R-:W-:Y:S02]  /*0410*/  MOV R18, R4.reuse ;  /* 0x0000000400127202 */ /* 0x080fe40000000f00 */
[----:B------:R-:W-:-:S02]  /*0420*/  MOV R19, R4 ;  /* 0x0000000400137202 */ /* 0x000fc40000000f00 */
[----:B------:R-:W-:Y:S02]  /*0430*/  LEA R22, R3, R20, 0x4 ;  /* 0x0000001403167211 */ /* 0x000fe400078e20ff */
[-C--:B------:R-:W-:Y:S01]  /*0440*/  MOV R5, R4.reuse ;  /* 0x0000000400057202 */ /* 0x080fe20000000f00 */
[----:B------:R0:W-:Y:S01]  /*0450*/  STS.128 [R14], R16 ;  /* 0x000000100e007388 */ /* 0x0001e20000000c00 */
[-C--:B------:R-:W-:Y:S02]  /*0460*/  MOV R6, R4.reuse ;  /* 0x0000000400067202 */ /* 0x080fe40000000f00 */
[-C--:B------:R-:W-:Y:S02]  /*0470*/  MOV R7, R4.reuse ;  /* 0x0000000400077202 */ /* 0x080fe40000000f00 */
[-C--:B------:R-:W-:Y:S02]  /*0480*/  MOV R8, R4.reuse ;  /* 0x0000000400087202 */ /* 0x080fe40000000f00 */
[-C--:B------:R-:W-:Y:S01]  /*0490*/  MOV R9, R4.reuse ;  /* 0x0000000400097202 */ /* 0x080fe20000000f00 */
[----:B------:R1:W-:Y:S01]  /*04a0*/  STS.128 [R20], R4 ;  /* 0x0000000414007388 */ /* 0x0003e20000000c00 */
[----:B------:R-:W-:-:S02]  /*04b0*/  MOV R10, R4 ;  /* 0x00000004000a7202 */ /* 0x000fc40000000f00 */
[-C--:B------:R-:W-:Y:S02]  /*04c0*/  MOV R11, R4.reuse ;  /* 0x00000004000b7202 */ /* 0x080fe40000000f00 */
[-C--:B------:R-:W-:Y:S02]  /*04d0*/  MOV R12, R4.reuse ;  /* 0x00000004000c7202 */ /* 0x080fe40000000f00 */
[-C--:B------:R-:W-:Y:S01]  /*04e0*/  MOV R13, R4.reuse ;  /* 0x00000004000d7202 */ /* 0x080fe20000000f00 */
[----:B------:R1:W-:Y:S01]  /*04f0*/  STS.128 [R22], R8 ;  /* 0x0000000816007388 */ /* 0x0003e20000000c00 */
[-C--:B0-----:R-:W-:Y:S02]  /*0500*/  MOV R14, R4.reuse ;  /* 0x00000004000e7202 */ /* 0x081fe40000000f00 */
[----:B------:R-:W-:Y:S02]  /*0510*/  MOV R15, R4 ;  /* 0x00000004000f7202 */ /* 0x000fe40000000f00 */
[----:B------:R-:W-:-:S02]  /*0520*/  LEA R16, R3, R22, 0x4 ;  /* 0x0000001603107211 */ /* 0x000fc400078e20ff */
[----:B------:R-:W-:-:S03]  /*0530*/  LEA R2, R3, R2, 0x2 ;  /* 0x0000000203027211 */ /* 0x000fc600078e10ff */
[----:B------:R1:W-:Y:S01]  /*0540*/  STS.128 [R16], R12 ;  /* 0x0000000c10007388 */ /* 0x0003e20000000c00 */
[----:B------:R-:W-:-:S13]  /*0550*/  ISETP.GE.U32.AND P0, PT, R2, 0x400, PT ;  /* 0x000004000200780c */ /* 0x000fda0003f06070 */
[----:B------:R-:W-:Y:S05]  /*0560*/  @!P0 BRA `(.L_x_5) ;  /* 0xfffffffc00988947 */ /* 0x000fea000383ffff */
.L_x_4:
[----:B------:R-:W-:Y:S05]  /*0570*/  BSYNC.RECONVERGENT B0 ;  /* 0x0000000000007941 */ /* 0x000fea0003800200 */
.L_x_3:
[----:B------:R-:W2:Y:S01]  /*0580*/  S2UR UR5, SR_CgaCtaId ;  /* 0x00000000000579c3 */ /* 0x000ea20000008800 */
[C---:B------:R-:W-:Y:S01]  /*0590*/  SHF.L.U32 R2, R0.reuse, 0x9, RZ ;  /* 0x0000000900027819 */ /* 0x040fe200000006ff */
[----:B------:R-:W-:Y:S01]  /*05a0*/  UMOV UR4, 0x400 ;  /* 0x0000040000047882 */ /* 0x000fe20000000000 */
[----:B------:R-:W-:Y:S02]  /*05b0*/  LOP3.LUT R3, R0, 0x3f0, RZ, 0xc0, !PT ;  /* 0x000003f000037812 */ /* 0x000fe400078ec0ff */
[----:B-1----:R-:W-:Y:S02]  /*05c0*/  CS2R R8, SRZ ;  /* 0x0000000000087805 */ /* 0x002fe4000001ff00 */
[----:B------:R-:W-:Y:S02]  /*05d0*/  LOP3.LUT R2, R2, 0x1e00, RZ, 0xc0, !PT ;  /* 0x00001e0002027812 */ /* 0x000fe400078ec0ff */
[----:B0-----:R-:W-:Y:S01]  /*05e0*/  CS2R R10, SRZ ;  /* 0x00000000000a7805 */ /* 0x001fe2000001ff00 */
[----:B--2---:R-:W-:-:S03]  /*05f0*/  ULEA UR5, UR5, UR4, 0x18 ;  /* 0x0000000405057291 */ /* 0x004fc6000f8ec0ff */
[----:B------:R-:W-:-:S03]  /*0600*/  UMOV UR4, URZ ;  /* 0x000000ff00047c82 */ /* 0x000fc60008000000 */
[----:B------:R-:W-:-:S07]  /*0610*/  IADD3 R2, PT, PT, R2, UR5, R3 ;  /* 0x0000000502027c10 */ /* 0x000fce000fffe003 */
.L_x_7:
[----:B0-----:R-:W-:-:S05]  /*0620*/  UMOV UR6, 0x80 ;  /* 0x0000008000067882 */ /* 0x001fca0000000000 */
.L_x_6:
[----:B------:R-:W0:Y:S04]  /*0630*/  LDS.128 R20, [R2+UR6+-0x80] ;  /* 0xffff800602147984 */ /* 0x000e280008000c00 */
[----:B------:R-:W1:Y:S04]  /*0640*/  LDS.128 R12, [R2+UR6+-0x70] ;  /* 0xffff9006020c7984 */ /* 0x000e680008000c00 */
[----:B-----5:R-:W2:Y:S04]  /*0650*/  LDS.128 R4, [R2+UR6+-0x60] ;  /* 0xffffa00602047984 */ /* 0x020ea80008000c00 */
[----:B------:R-:W3:Y:S01]  /*0660*/  LDS.128 R16, [R2+UR6+-0x50] ;  /* 0xffffb00602107984 */ /* 0x000ee20008000c00 */
[----:B0-----:R-:W-:Y:S01]  /*0670*/  FADD R3, R20, R8 ;  /* 0x0000000814037221 */ /* 0x001fe20000000000 */
[----:B------:R-:W-:Y:S01]  /*0680*/  FADD R8, R21, R9 ;  /* 0x0000000915087221 */ /* 0x000fe20000000000 */
[----:B------:R-:W-:Y:S01]  /*0690*/  FADD R9, R22, R10 ;  /* 0x0000000a16097221 */ /* 0x000fe20000000000 */
[----:B------:R-:W-:Y:S01]  /*06a0*/  FADD R26, R23, R11 ;  /* 0x0000000b171a7221 */ /* 0x000fe20000000000 */
[----:B-1----:R-:W-:Y:S01]  /*06b0*/  FADD R27, R3, R12 ;  /* 0x0000000c031b7221 */ /* 0x002fe20000000000 */
[----:B------:R-:W0:Y:S01]  /*06c0*/  LDS.128 R20, [R2+UR6+-0x40] ;  /* 0xffffc00602147984 */ /* 0x000e220008000c00 */
[----:B------:R-:W-:Y:S01]  /*06d0*/  FADD R12, R8, R13 ;  /* 0x0000000d080c7221 */ /* 0x000fe20000000000 */
[----:B------:R-:W-:Y:S01]  /*06e0*/  FADD R3, R9, R14 ;  /* 0x0000000e09037221 */ /* 0x000fe20000000000 */
[----:B--2---:R-:W-:Y:S01]  /*06f0*/  FADD R27, R27, R4 ;  /* 0x000000041b1b7221 */ /* 0x004fe20000000000 */
[----:B------:R-:W1:Y:S01]  /*0700*/  LDS.128 R8, [R2+UR6+-0x30] ;  /* 0xffffd00602087984 */ /* 0x000e620008000c00 */
[----:B------:R-:W-:Y:S01]  /*0710*/  FADD R26, R26, R15 ;  /* 0x0000000f1a1a7221 */ /* 0x000fe20000000000 */
[----:B------:R-:W-:Y:S01]  /*0720*/  FADD R4, R12, R5 ;  /* 0x000000050c047221 */ /* 0x000fe20000000000 */
[----:B---3--:R-:W-:Y:S01]  /*0730*/  FADD R27, R27, R16 ;  /* 0x000000101b1b7221 */ /* 0x008fe20000000000 */
[----:B------:R-:W2:Y:S01]  /*0740*/  LDS.128 R12, [R2+UR6+-0x20] ;  /* 0xffffe006020c7984 */ /* 0x000ea20008000c00 */
[----:B------:R-:W-:Y:S01]  /*0750*/  FADD R3, R3, R6 ;  /* 0x0000000603037221 */ /* 0x000fe20000000000 */
[----:B------:R-:W-:Y:S01]  /*0760*/  FADD R26, R26, R7 ;  /* 0x000000071a1a7221 */ /* 0x000fe20000000000 */
[----:B------:R-:W-:-:S02]  /*0770*/  FADD R16, R4, R17 ;  /* 0x0000001104107221 */ /* 0x000fc40000000000 */
[----:B------:R-:W3:Y:S01]  /*0780*/  LDS.128 R4, [R2+UR6+-0x10] ;  /* 0xfffff00602047984 */ /* 0x000ee20008000c00 */
[----:B------:R-:W-:Y:S01]  /*0790*/  FADD R3, R3, R18 ;  /* 0x0000001203037221 */ /* 0x000fe20000000000 */
[----:B------:R-:W-:Y:S01]  /*07a0*/  FADD R26, R26, R19 ;  /* 0x000000131a1a7221 */ /* 0x000fe20000000000 */
[----:B0-----:R-:W-:Y:S01]  /*07b0*/  FADD R27, R27, R20 ;  /* 0x000000141b1b7221 */ /* 0x001fe20000000000 */
[----:B------:R-:W-:Y:S01]  /*07c0*/  FADD R16, R16, R21 ;  /* 0x0000001510107221 */ /* 0x000fe20000000000 */
[----:B------:R-:W-:Y:S01]  /*07d0*/  FADD R3, R3, R22 ;  /* 0x0000001603037221 */ /* 0x000fe20000000000 */
[----:B------:R-:W-:Y:S01]  /*07e0*/  FADD R26, R26, R23 ;  /* 0x000000171a1a7221 */ /* 0x000fe20000000000 */
[----:B-1----:R-:W-:Y:S01]  /*07f0*/  FADD R27, R27, R8 ;  /* 0x000000081b1b7221 */ /* 0x002fe20000000000 */
[----:B------:R-:W0:Y:S01]  /*0800*/  LDS.128 R20, [R2+UR6] ;  /* 0x0000000602147984 */ /* 0x000e220008000c00 */
[----:B------:R-:W-:Y:S01]  /*0810*/  FADD R8, R16, R9 ;  /* 0x0000000910087221 */ /* 0x000fe20000000000 */
[----:B------:R-:W-:Y:S01]  /*0820*/  FADD R3, R3, R10 ;  /* 0x0000000a03037221 */ /* 0x000fe20000000000 */
[----:B--2---:R-:W-:Y:S01]  /*0830*/  FADD R27, R27, R12 ;  /* 0x0000000c1b1b7221 */ /* 0x004fe20000000000 */
[----:B------:R-:W1:Y:S01]  /*0840*/  LDS.128 R16, [R2+UR6+0x10] ;  /* 0x0000100602107984 */ /* 0x000e620008000c00 */
[----:B------:R-:W-:Y:S01]  /*0850*/  FADD R26, R26, R11 ;  /* 0x0000000b1a1a7221 */ /* 0x000fe20000000000 */
[----:B------:R-:W-:Y:S01]  /*0860*/  FADD R12, R8, R13 ;  /* 0x0000000d080c7221 */ /* 0x000fe20000000000 */
[----:B------:R-:W-:Y:S01]  /*0870*/  FADD R3, R3, R14 ;  /* 0x0000000e03037221 */ /* 0x000fe20000000000 */
[----:B------:R-:W2:Y:S01]  /*0880*/  LDS.128 R8, [R2+UR6+0x20] ;  /* 0x0000200602087984 */ /* 0x000ea20008000c00 */
[----:B---3--:R-:W-:Y:S01]  /*0890*/  FADD R27, R27, R4 ;  /* 0x000000041b1b7221 */ /* 0x008fe20000000000 */
[----:B------:R-:W-:Y:S01]  /*08a0*/  FADD R26, R26, R15 ;  /* 0x0000000f1a1a7221 */ /* 0x000fe20000000000 */
[----:B------:R-:W-:Y:S01]  /*08b0*/  FADD R4, R12, R5 ;  /* 0x000000050c047221 */ /* 0x000fe20000000000 */
[----:B------:R-:W-:Y:S01]  /*08c0*/  FADD R3, R3, R6 ;  /* 0x0000000603037221 */ /* 0x000fe20000000000 */
[----:B------:R-:W3:Y:S01]  /*08d0*/  LDS.128 R12, [R2+UR6+0x30] ;  /* 0x00003006020c7984 */ /* 0x000ee20008000c00 */
[----:B------:R-:W-:Y:S01]  /*08e0*/  FADD R26, R26, R7 ;  /* 0x000000071a1a7221 */ /* 0x000fe20000000000 */
[----:B0-----:R-:W-:Y:S01]  /*08f0*/  FADD R27, R27, R20 ;  /* 0x000000141b1b7221 */ /* 0x001fe20000000000 */
[----:B------:R-:W-:Y:S01]  /*0900*/  FADD R20, R4, R21 ;  /* 0x0000001504147221 */ /* 0x000fe20000000000 */
[----:B------:R-:W-:Y:S01]  /*0910*/  FADD R21, R3, R22 ;  /* 0x0000001603157221 */ /* 0x000fe20000000000 */
[----:B------:R-:W0:Y:S01]  /*0920*/  LDS.128 R4, [R2+UR6+0x40] ;  /* 0x0000400602047984 */ /* 0x000e220008000c00 */
[----:B-1----:R-:W-:Y:S01]  /*0930*/  FADD R3, R27, R16 ;  /* 0x000000101b037221 */ /* 0x002fe20000000000 */
[----:B------:R-:W-:Y:S01]  /*0940*/  FADD R16, R20, R17 ;  /* 0x0000001114107221 */ /* 0x000fe20000000000 */
[----:B------:R-:W-:Y:S01]  /*0950*/  FADD R17, R21, R18 ;  /* 0x0000001215117221 */ /* 0x000fe20000000000 */
[----:B------:R-:W-:Y:S01]  /*0960*/  FADD R26, R26, R23 ;  /* 0x000000171a1a7221 */ /* 0x000fe20000000000 */
[----:B--2---:R-:W-:Y:S01]  /*0970*/  FADD R27, R3, R8 ;  /* 0x00000008031b7221 */ /* 0x004fe20000000000 */
[----:B------:R-:W1:Y:S01]  /*0980*/  LDS.128 R20, [R2+UR6+0x50] ;  /* 0x0000500602147984 */ /* 0x000e620008000c00 */
[----:B------:R-:W-:Y:S01]  /*0990*/  FADD R8, R16, R9 ;  /* 0x0000000910087221 */ /* 0x000fe20000000000 */
[----:B------:R-:W-:Y:S01]  /*09a0*/  FADD R26, R26, R19 ;  /* 0x000000131a1a7221 */ /* 0x000fe20000000000 */
[----:B------:R-:W-:Y:S01]  /*09b0*/  FADD R3, R17, R10 ;  /* 0x0000000a11037221 */ /* 0x000fe20000000000 */
[----:B---3--:R-:W-:Y:S01]  /*09c0*/  FADD R27, R27, R12 ;  /* 0x0000000c1b1b7221 */ /* 0x008fe20000000000 */
[----:B------:R-:W2:Y:S01]  /*09d0*/  LDS.128 R16, [R2+UR6+0x60] ;  /* 0x0000600602107984 */ /* 0x000ea20008000c00 */
[----:B------:R-:W-:Y:S01]  /*09e0*/  FADD R26, R26, R11 ;  /* 0x0000000b1a1a7221 */ /* 0x000fe20000000000 */
[----:B------:R-:W-:Y:S01]  /*09f0*/  FADD R12, R8, R13 ;  /* 0x0000000d080c7221 */ /* 0x000fe20000000000 */
[----:B------:R-:W-:Y:S01]  /*0a00*/  FADD R3, R3, R14 ;  /* 0x0000000e03037221 */ /* 0x000fe20000000000 */
[----:B------:R-:W3:Y:S01]  /*0a10*/  LDS.128 R8, [R2+UR6+0x70] ;  /* 0x0000700602087984 */ /* 0x000ee20008000c00 */
[----:B------:R-:W-:Y:S01]  /*0a20*/  FADD R26, R26, R15 ;  /* 0x0000000f1a1a7221 */ /* 0x000fe20000000000 */
[----:B------:R-:W-:-:S04]  /*0a30*/  UIADD3 UR6, UPT, UPT, UR6, 0x100, URZ ;  /* 0x0000010006067890 */ /* 0x000fc8000fffe0ff */
[----:B------:R-:W-:Y:S01]  /*0a40*/  UISETP.NE.AND UP0, UPT, UR6, 0x1080, UPT ;  /* 0x000010800600788c */ /* 0x000fe2000bf05270 */
[----:B0-----:R-:W-:Y:S01]  /*0a50*/  FADD R27, R27, R4 ;  /* 0x000000041b1b7221 */ /* 0x001fe20000000000 */
[----:B------:R-:W-:Y:S01]  /*0a60*/  FADD R12, R12, R5 ;  /* 0x000000050c0c7221 */ /* 0x000fe20000000000 */
[----:B------:R-:W-:Y:S01]  /*0a70*/  FADD R3, R3, R6 ;  /* 0x0000000603037221 */ /* 0x000fe20000000000 */
[----:B------:R-:W-:Y:S01]  /*0a80*/  FADD R26, R26, R7 ;  /* 0x000000071a1a7221 */ /* 0x000fe20000000000 */
[----:B-1----:R-:W-:Y:S01]  /*0a90*/  FADD R27, R27, R20 ;  /* 0x000000141b1b7221 */ /* 0x002fe20000000000 */
[----:B------:R-:W-:Y:S01]  /*0aa0*/  FADD R12, R12, R21 ;  /* 0x000000150c0c7221 */ /* 0x000fe20000000000 */
[----:B------:R-:W-:Y:S01]  /*0ab0*/  FADD R3, R3, R22 ;  /* 0x0000001603037221 */ /* 0x000fe20000000000 */
[----:B------:R-:W-:Y:S01]  /*0ac0*/  FADD R26, R26, R23 ;  /* 0x000000171a1a7221 */ /* 0x000fe20000000000 */
[----:B--2---:R-:W-:Y:S01]  /*0ad0*/  FADD R27, R27, R16 ;  /* 0x000000101b1b7221 */ /* 0x004fe20000000000 */
[----:B------:R-:W-:Y:S01]  /*0ae0*/  FADD R12, R12, R17 ;  /* 0x000000110c0c7221 */ /* 0x000fe20000000000 */
[----:B------:R-:W-:Y:S01]  /*0af0*/  FADD R3, R3, R18 ;  /* 0x0000001203037221 */ /* 0x000fe20000000000 */
[----:B------:R-:W-:Y:S01]  /*0b00*/  FADD R26, R26, R19 ;  /* 0x000000131a1a7221 */ /* 0x000fe20000000000 */
[----:B---3--:R-:W-:Y:S01]  /*0b10*/  FADD R8, R27, R8 ;  /* 0x000000081b087221 */ /* 0x008fe20000000000 */
[----:B------:R-:W-:Y:S01]  /*0b20*/  FADD R9, R12, R9 ;  /* 0x000000090c097221 */ /* 0x000fe20000000000 */
[----:B------:R-:W-:Y:S01]  /*0b30*/  FADD R10, R3, R10 ;  /* 0x0000000a030a7221 */ /* 0x000fe20000000000 */
[----:B------:R-:W-:Y:S01]  /*0b40*/  FADD R11, R26, R11 ;  /* 0x0000000b1a0b7221 */ /* 0x000fe20000000000 */
[----:B------:R-:W-:Y:S06]  /*0b50*/  BRA.U UP0, `(.L_x_6) ;  /* 0xfffffff900b47547 */ /* 0x000fec000b83ffff */
[----:B------:R-:W-:Y:S02]  /*0b60*/  ULOP3.LUT UR6, UR4, 0xff, URZ, 0xc0, !UPT ;  /* 0x000000ff04067892 */ /* 0x000fe4000f8ec0ff */
[----:B------:R-:W-:-:S04]  /*0b70*/  UIADD3 UR4, UPT, UPT, UR4, 0x1, URZ ;  /* 0x0000000104047890 */ /* 0x000fc8000fffe0ff */
[----:B------:R-:W-:Y:S01]  /*0b80*/  IADD3 R3, PT, PT, R0, UR6, RZ ;  /* 0x0000000600037c10 */ /* 0x000fe2000fffe0ff */
[----:B------:R-:W-:-:S03]  /*0b90*/  UISETP.NE.AND UP0, UPT, UR4, 0x3e8, UPT ;  /* 0x000003e80400788c */ /* 0x000fc6000bf05270 */
[----:B------:R-:W-:-:S05]  /*0ba0*/  LEA R3, R3, UR5, 0x4 ;  /* 0x0000000503037c11 */ /* 0x000fca000f8e20ff */
[----:B------:R0:W-:Y:S01]  /*0bb0*/  STS.128 [R3], R8 ;  /* 0x0000000803007388 */ /* 0x0001e20000000c00 */
[----:B------:R-:W-:Y:S05]  /*0bc0*/  BRA.U UP0, `(.L_x_7) ;  /* 0xfffffff900947547 */ /* 0x000fea000b83ffff */
[----:B0-----:R-:W-:-:S04]  /*0bd0*/  FMUL R9, R8, R9 ;  /* 0x0000000908097220 */ /* 0x001fc80000400000 */
[----:B------:R-:W-:-:S04]  /*0be0*/  FMUL R10, R10, R9 ;  /* 0x000000090a0a7220 */ /* 0x000fc80000400000 */
[----:B------:R-:W-:-:S05]  /*0bf0*/  FMUL R11, R11, R10 ;  /* 0x0000000a0b0b7220 */ /* 0x000fca0000400000 */
[----:B------:R-:W-:Y:S01]  /*0c00*/  STG.E desc[UR8][R24.64], R11 ;  /* 0x0000000b18007986 */ /* 0x000fe2000c101908 */
[----:B------:R-:W-:Y:S05]  /*0c10*/  EXIT ;  /* 0x000000000000794d */ /* 0x000fea0003800000 */
.L_x_8:
[----:B------:R-:W-:-:S00]  /*0c20*/  BRA `(.L_x_8) ;  /* 0xfffffffc00fc7947 */ /* 0x000fc0000383ffff */
[----:B------:R-:W-:-:S00]  /*0c30*/  NOP ;  /* 0x0000000000007918 */ /* 0x000fc00000000000 */
        /* <DEDUP_REMOVED lines=12> */
.L_x_280:


//--------------------- .text._Z11add_vectorsILi8E6float4EvPf --------------------------
	.section	.text._Z11add_vectorsILi8E6float4EvPf,"ax",@progbits
	.align	128
        .global         _Z11add_vectorsILi8E6float4EvPf
        .type           _Z11add_vectorsILi8E6float4EvPf,@function
        .size           _Z11add_vectorsILi8E6float4EvPf,(.L_x_281 - _Z11add_vectorsILi8E6float4EvPf)
        .other          _Z11add_vectorsILi8E6float4EvPf,@"STO_CUDA_ENTRY STV_DEFAULT"
_Z11add_vectorsILi8E6float4EvPf:
.text._Z11add_vectorsILi8E6float4EvPf:
        /* <DEDUP_REMOVED lines=46> */
.L_x_11:
        /* <DEDUP_REMOVED lines=9> */
.L_x_10:
[----:B------:R-:W-:Y:S05]  /*0370*/  BSYNC.RECONVERGENT B0 ;  /* 0x0000000000007941 */ /* 0x000fea0003800200 */
.L_x_9:
[----:B------:R-:W-:Y:S04]  /*0380*/  BSSY.RECONVERGENT B0, `(.L_x_12) ;  /* 0x000001f000007945 */ /* 0x000fe80003800200 */
[----:B------:R-:W-:Y:S05]  /*0390*/  @!P1 BRA `(.L_x_13) ;  /* 0x0000000000749947 */ /* 0x000fea0003800000 */
[----:B0-----:R-:W0:Y:S01]  /*03a0*/  S2R R6, SR_CgaCtaId ;  /* 0x0000000000067919 */ /* 0x001e220000008800 */
[----:B------:R-:W-:-:S04]  /*03b0*/  MOV R5, 0x400 ;  /* 0x0000040000057802 */ /* 0x000fc80000000f00 */
[----:B0-----:R-:W-:-:S07]  /*03c0*/  LEA R21, R6, R5, 0x18 ;  /* 0x0000000506157211 */ /* 0x001fce00078ec0ff */
.L_x_14:
        /* <DEDUP_REMOVED lines=26> */
.L_x_13:
[----:B------:R-:W-:Y:S05]  /*0570*/  BSYNC.RECONVERGENT B0 ;  /* 0x0000000000007941 */ /* 0x000fea0003800200 */
.L_x_12:
[----:B------:R-:W2:Y:S01]  /*0580*/  S2UR UR5, SR_CgaCtaId ;  /* 0x00000000000579c3 */ /* 0x000ea20000008800 */
[C---:B------:R-:W-:Y:S01]  /*0590*/  SHF.L.U32 R2, R0.reuse, 0x9, RZ ;  /* 0x0000000900027819 */ /* 0x040fe200000006ff */
[----:B------:R-:W-:Y:S01]  /*05a0*/  UMOV UR4, 0x400 ;  /* 0x0000040000047882 */ /* 0x000fe20000000000 */
[----:B------:R-:W-:Y:S02]  /*05b0*/  SHF.L.U32 R3, R0, 0x1, RZ ;  /* 0x0000000100037819 */ /* 0x000fe400000006ff */
[----:B-1----:R-:W-:Y:S02]  /*05c0*/  CS2R R8, SRZ ;  /* 0x0000000000087805 */ /* 0x002fe4000001ff00 */
[----:B------:R-:W-:Y:S02]  /*05d0*/  LOP3.LUT R2, R2, 0xe00, RZ, 0xc0, !PT ;  /* 0x00000e0002027812 */ /* 0x000fe400078ec0ff */
[----:B0-----:R-:W-:Y:S02]  /*05e0*/  CS2R R10, SRZ ;  /* 0x00000000000a7805 */ /* 0x001fe4000001ff00 */
[----:B------:R-:W-:Y:S01]  /*05f0*/  LOP3.LUT R3, R3, 0x7f0, RZ, 0xc0, !PT ;  /* 0x000007f003037812 */ /* 0x000fe200078ec0ff */
[----:B--2---:R-:W-:-:S03]  /*0600*/  ULEA UR5, UR5, UR4, 0x18 ;  /* 0x0000000405057291 */ /* 0x004fc6000f8ec0ff */
[----:B------:R-:W-:-:S03]  /*0610*/  UMOV UR4, URZ ;  /* 0x000000ff00047c82 */ /* 0x000fc60008000000 */
[----:B------:R-:W-:-:S07]  /*0620*/  IADD3 R2, PT, PT, R2, UR5, R3 ;  /* 0x0000000502027c10 */ /* 0x000fce000fffe003 */
.L_x_16:
[----:B0-----:R-:W-:-:S05]  /*0630*/  UMOV UR6, 0x80 ;  /* 0x0000008000067882 */ /* 0x001fca0000000000 */
.L_x_15:
        /* <DEDUP_REMOVED lines=95> */
.L_x_17:
        /* <DEDUP_REMOVED lines=13> */
.L_x_281:


//--------------------- .text._Z11add_vectorsILi7E6float4EvPf --------------------------
	.section	.text._Z11add_vectorsILi7E6float4EvPf,"ax",@progbits
	.align	128
        .global         _Z11add_vectorsILi7E6float4EvPf
        .type           _Z11add_vectorsILi7E6float4EvPf,@function
        .size           _Z11add_vectorsILi7E6float4EvPf,(.L_x_282 - _Z11add_vectorsILi7E6float4EvPf)
        .other          _Z11add_vectorsILi7E6float4EvPf,@"STO_CUDA_ENTRY STV_DEFAULT"
_Z11add_vectorsILi7E6float4EvPf:
.text._Z11add_vectorsILi7E6float4EvPf:
        /* <DEDUP_REMOVED lines=46> */
.L_x_20:
        /* <DEDUP_REMOVED lines=9> */
.L_x_19:
[----:B------:R-:W-:Y:S05]  /*0370*/  BSYNC.RECONVERGENT B0 ;  /* 0x0000000000007941 */ /* 0x000fea0003800200 */
.L_x_18:
[----:B------:R-:W-:Y:S04]  /*0380*/  BSSY.RECONVERGENT B0, `(.L_x_21) ;  /* 0x000001f000007945 */ /* 0x000fe80003800200 */
[----:B------:R-:W-:Y:S05]  /*0390*/  @!P1 BRA `(.L_x_22) ;  /* 0x0000000000749947 */ /* 0x000fea0003800000 */
[----:B0-----:R-:W0:Y:S01]  /*03a0*/  S2R R6, SR_CgaCtaId ;  /* 0x0000000000067919 */ /* 0x001e220000008800 */
[----:B------:R-:W-:-:S04]  /*03b0*/  MOV R5, 0x400 ;  /* 0x0000040000057802 */ /* 0x000fc80000000f00 */
[----:B0-----:R-:W-:-:S07]  /*03c0*/  LEA R21, R6, R5, 0x18 ;  /* 0x0000000506157211 */ /* 0x001fce00078ec0ff */
.L_x_23:
        /* <DEDUP_REMOVED lines=26> */
.L_x_22:
[----:B------:R-:W-:Y:S05]  /*0570*/  BSYNC.RECONVERGENT B0 ;  /* 0x0000000000007941 */ /* 0x000fea0003800200 */
.L_x_21:
        /* <DEDUP_REMOVED lines=11> */
.L_x_25:
[----:B0-----:R-:W-:-:S05]  /*0630*/  UMOV UR6, 0x80 ;  /* 0x0000008000067882 */ /* 0x001fca0000000000 */
.L_x_24:
        /* <DEDUP_REMOVED lines=95> */
.L_x_26:
        /* <DEDUP_REMOVED lines=13> */
.L_x_282:


//--------------------- .text._Z11add_vectorsILi6E6float4EvPf --------------------------
	.section	.text._Z11add_vectorsILi6E6float4EvPf,"ax",@progbits
	.align	128
        .global         _Z11add_vectorsILi6E6float4EvPf
        .type           _Z11add_vectorsILi6E6float4EvPf,@function
        .size           _Z11add_vectorsILi6E6float4EvPf,(.L_x_283 - _Z11add_vectorsILi6E6float4EvPf)
        .other          _Z11add_vectorsILi6E6float4EvPf,@"STO_CUDA_ENTRY STV_DEFAULT"
_Z11add_vectorsILi6E6float4EvPf:
.text._Z11add_vectorsILi6E6float4EvPf:
        /* <DEDUP_REMOVED lines=46> */
.L_x_29:
        /* <DEDUP_REMOVED lines=9> */
.L_x_28:
[----:B------:R-:W-:Y:S05]  /*0370*/  BSYNC.RECONVERGENT B0 ;  /* 0x0000000000007941 */ /* 0x000fea0003800200 */
.L_x_27:
[----:B------:R-:W-:Y:S04]  /*0380*/  BSSY.RECONVERGENT B0, `(.L_x_30) ;  /* 0x000001f000007945 */ /* 0x000fe80003800200 */
[----:B------:R-:W-:Y:S05]  /*0390*/  @!P1 BRA `(.L_x_31) ;  /* 0x0000000000749947 */ /* 0x000fea0003800000 */
[----:B0-----:R-:W0:Y:S01]  /*03a0*/  S2R R6, SR_CgaCtaId ;  /* 0x0000000000067919 */ /* 0x001e220000008800 */
[----:B------:R-:W-:-:S04]  /*03b0*/  MOV R5, 0x400 ;  /* 0x0000040000057802 */ /* 0x000fc80000000f00 */
[----:B0-----:R-:W-:-:S07]  /*03c0*/  LEA R21, R6, R5, 0x18 ;  /* 0x0000000506157211 */ /* 0x001fce00078ec0ff */
.L_x_32:
        /* <DEDUP_REMOVED lines=26> */
.L_x_31:
[----:B------:R-:W-:Y:S05]  /*0570*/  BSYNC.RECONVERGENT B0 ;  /* 0x0000000000007941 */ /* 0x000fea0003800200 */
.L_x_30:
        /* <DEDUP_REMOVED lines=11> */
.L_x_34:
[----:B0-----:R-:W-:-:S05]  /*0630*/  UMOV UR6, 0x80 ;  /* 0x0000008000067882 */ /* 0x001fca0000000000 */
.L_x_33:
        /* <DEDUP_REMOVED lines=95> */
.L_x_35:
        /* <DEDUP_REMOVED lines=13> */
.L_x_283:


//--------------------- .text._Z11add_vectorsILi1E6float4EvPf --------------------------
	.section	.text._Z11add_vectorsILi1E6float4EvPf,"ax",@progbits
	.align	128
        .global         _Z11add_vectorsILi1E6float4EvPf
        .type           _Z11add_vectorsILi1E6float4EvPf,@function
        .size           _Z11add_vectorsILi1E6float4EvPf,(.L_x_284 - _Z11add_vectorsILi1E6float4EvPf)
        .other          _Z11add_vectorsILi1E6float4EvPf,@"STO_CUDA_ENTRY STV_DEFAULT"
_Z11add_vectorsILi1E6float4EvPf:
.text._Z11add_vectorsILi1E6float4EvPf:
        /* <DEDUP_REMOVED lines=46> */
.L_x_38:
        /* <DEDUP_REMOVED lines=9> */
.L_x_37:
[----:B------:R-:W-:Y:S05]  /*0370*/  BSYNC.RECONVERGENT B0 ;  /* 0x0000000000007941 */ /* 0x000fea0003800200 */
.L_x_36:
[----:B------:R-:W-:Y:S04]  /*0380*/  BSSY.RECONVERGENT B0, `(.L_x_39) ;  /* 0x000001f000007945 */ /* 0x000fe80003800200 */
[----:B------:R-:W-:Y:S05]  /*0390*/  @!P1 BRA `(.L_x_40) ;  /* 0x0000000000749947 */ /* 0x000fea0003800000 */
[----:B0-----:R-:W0:Y:S01]  /*03a0*/  S2R R6, SR_CgaCtaId ;  /* 0x0000000000067919 */ /* 0x001e220000008800 */
[----:B------:R-:W-:-:S04]  /*03b0*/  MOV R5, 0x400 ;  /* 0x0000040000057802 */ /* 0x000fc80000000f00 */
[----:B0-----:R-:W-:-:S07]  /*03c0*/  LEA R21, R6, R5, 0x18 ;  /* 0x0000000506157211 */ /* 0x001fce00078ec0ff */
.L_x_41:
        /* <DEDUP_REMOVED lines=26> */
.L_x_40:
[----:B------:R-:W-:Y:S05]  /*0570*/  BSYNC.RECONVERGENT B0 ;  /* 0x0000000000007941 */ /* 0x000fea0003800200 */
.L_x_39:
[----:B------:R-:W2:Y:S01]  /*0580*/  S2UR UR5, SR_CgaCtaId ;  /* 0x00000000000579c3 */ /* 0x000ea20000008800 */
[----:B------:R-:W-:Y:S01]  /*0590*/  SHF.R.U32.HI R2, RZ, 0x1, R0 ;  /* 0x00000001ff027819 */ /* 0x000fe20000011600 */
[----:B------:R-:W-:Y:S01]  /*05a0*/  UMOV UR4, 0x400 ;  /* 0x0000040000047882 */ /* 0x000fe20000000000 */
[----:B-1----:R-:W-:Y:S02]  /*05b0*/  CS2R R8, SRZ ;  /* 0x0000000000087805 */ /* 0x002fe4000001ff00 */
[----:B0-----:R-:W-:Y:S02]  /*05c0*/  CS2R R10, SRZ ;  /* 0x00000000000a7805 */ /* 0x001fe4000001ff00 */
[----:B------:R-:W-:Y:S01]  /*05d0*/  LOP3.LUT R2, R2, 0x1f0, RZ, 0xc0, !PT ;  /* 0x000001f002027812 */ /* 0x000fe200078ec0ff */
[----:B--2---:R-:W-:-:S03]  /*05e0*/  ULEA UR5, UR5, UR4, 0x18 ;  /* 0x0000000405057291 */ /* 0x004fc6000f8ec0ff */
[----:B------:R-:W-:-:S03]  /*05f0*/  UMOV UR4, URZ ;  /* 0x000000ff00047c82 */ /* 0x000fc60008000000 */
[----:B------:R-:W-:-:S07]  /*0600*/  IADD3 R2, PT, PT, R2, UR5, RZ ;  /* 0x0000000502027c10 */ /* 0x000fce000fffe0ff */
.L_x_43:
[----:B0-----:R-:W-:-:S05]  /*0610*/  UMOV UR6, 0x80 ;  /* 0x0000008000067882 */ /* 0x001fca0000000000 */
.L_x_42:
        /* <DEDUP_REMOVED lines=95> */
.L_x_44:
        /* <DEDUP_REMOVED lines=15> */
.L_x_284:


//--------------------- .text._Z11add_vectorsILi5E6float4EvPf --------------------------
	.section	.text._Z11add_vectorsILi5E6float4EvPf,"ax",@progbits
	.align	128
        .global         _Z11add_vectorsILi5E6float4EvPf
        .type           _Z11add_vectorsILi5E6float4EvPf,@function
        .size           _Z11add_vectorsILi5E6float4EvPf,(.L_x_285 - _Z11add_vectorsILi5E6float4EvPf)
        .other          _Z11add_vectorsILi5E6float4EvPf,@"STO_CUDA_ENTRY STV_DEFAULT"
_Z11add_vectorsILi5E6float4EvPf:
.text._Z11add_vectorsILi5E6float4EvPf:
        /* <DEDUP_REMOVED lines=46> */
.L_x_47:
        /* <DEDUP_REMOVED lines=9> */
.L_x_46:
[----:B------:R-:W-:Y:S05]  /*0370*/  BSYNC.RECONVERGENT B0 ;  /* 0x0000000000007941 */ /* 0x000fea0003800200 */
.L_x_45:
[----:B------:R-:W-:Y:S04]  /*0380*/  BSSY.RECONVERGENT B0, `(.L_x_48) ;  /* 0x000001f000007945 */ /* 0x000fe80003800200 */
[----:B------:R-:W-:Y:S05]  /*0390*/  @!P1 BRA `(.L_x_49) ;  /* 0x0000000000749947 */ /* 0x000fea0003800000 */
[----:B0-----:R-:W0:Y:S01]  /*03a0*/  S2R R6, SR_CgaCtaId ;  /* 0x0000000000067919 */ /* 0x001e220000008800 */
[----:B------:R-:W-:-:S04]  /*03b0*/  MOV R5, 0x400 ;  /* 0x0000040000057802 */ /* 0x000fc80000000f00 */
[----:B0-----:R-:W-:-:S07]  /*03c0*/  LEA R21, R6, R5, 0x18 ;  /* 0x0000000506157211 */ /* 0x001fce00078ec0ff */
.L_x_50:
        /* <DEDUP_REMOVED lines=26> */
.L_x_49:
[----:B------:R-:W-:Y:S05]  /*0570*/  BSYNC.RECONVERGENT B0 ;  /* 0x0000000000007941 */ /* 0x000fea0003800200 */
.L_x_48:
[----:B------:R-:W2:Y:S01]  /*0580*/  S2UR UR5, SR_CgaCtaId ;  /* 0x00000000000579c3 */ /* 0x000ea20000008800 */
[----:B------:R-:W-:Y:S01]  /*0590*/  UMOV UR4, 0x400 ;  /* 0x0000040000047882 */ /* 0x000fe20000000000 */
[----:B------:R-:W-:Y:S02]  /*05a0*/  LOP3.LUT R2, R0, 0x3f0, RZ, 0xc0, !PT ;  /* 0x000003f000027812 */ /* 0x000fe400078ec0ff */
[----:B-1----:R-:W-:Y:S02]  /*05b0*/  CS2R R8, SRZ ;  /* 0x0000000000087805 */ /* 0x002fe4000001ff00 */
[----:B0-----:R-:W-:Y:S01]  /*05c0*/  CS2R R10, SRZ ;  /* 0x00000000000a7805 */ /* 0x001fe2000001ff00 */
[----:B--2---:R-:W-:-:S03]  /*05d0*/  ULEA UR5, UR5, UR4, 0x18 ;  /* 0x0000000405057291 */ /* 0x004fc6000f8ec0ff */
[----:B------:R-:W-:-:S03]  /*05e0*/  UMOV UR4, URZ ;  /* 0x000000ff00047c82 */ /* 0x000fc60008000000 */
[----:B------:R-:W-:-:S07]  /*05f0*/  IADD3 R2, PT, PT, R2, UR5, RZ ;  /* 0x0000000502027c10 */ /* 0x000fce000fffe0ff */
.L_x_52:
[----:B0-----:R-:W-:-:S05]  /*0600*/  UMOV UR6, 0x80 ;  /* 0x0000008000067882 */ /* 0x001fca0000000000 */
.L_x_51:
        /* <DEDUP_REMOVED lines=95> */
.L_x_53:
        /* <DEDUP_REMOVED lines=16> */
.L_x_285:


//--------------------- .text._Z11add_vectorsILi4E6float4EvPf --------------------------
	.section	.text._Z11add_vectorsILi4E6float4EvPf,"ax",@progbits
	.align	128
        .global         _Z11add_vectorsILi4E6float4EvPf
        .type           _Z11add_vectorsILi4E6float4EvPf,@function
        .size           _Z11add_vectorsILi4E6float4EvPf,(.L_x_286 - _Z11add_vectorsILi4E6float4EvPf)
        .other          _Z11add_vectorsILi4E6float4EvPf,@"STO_CUDA_ENTRY STV_DEFAULT"
_Z11add_vectorsILi4E6float4EvPf:
.text._Z11add_vectorsILi4E6float4EvPf:
        /* <DEDUP_REMOVED lines=46> */
.L_x_56:
        /* <DEDUP_REMOVED lines=9> */
.L_x_55:
[----:B------:R-:W-:Y:S05]  /*0370*/  BSYNC.RECONVERGENT B0 ;  /* 0x0000000000007941 */ /* 0x000fea0003800200 */
.L_x_54:
[----:B------:R-:W-:Y:S04]  /*0380*/  BSSY.RECONVERGENT B0, `(.L_x_57) ;  /* 0x000001f000007945 */ /* 0x000fe80003800200 */
[----:B------:R-:W-:Y:S05]  /*0390*/  @!P1 BRA `(.L_x_58) ;  /* 0x0000000000749947 */ /* 0x000fea0003800000 */
[----:B0-----:R-:W0:Y:S01]  /*03a0*/  S2R R6, SR_CgaCtaId ;  /* 0x0000000000067919 */ /* 0x001e220000008800 */
[----:B------:R-:W-:-:S04]  /*03b0*/  MOV R5, 0x400 ;  /* 0x0000040000057802 */ /* 0x000fc80000000f00 */
[----:B0-----:R-:W-:-:S07]  /*03c0*/  LEA R21, R6, R5, 0x18 ;  /* 0x0000000506157211 */ /* 0x001fce00078ec0ff */
.L_x_59:
        /* <DEDUP_REMOVED lines=26> */
.L_x_58:
[----:B------:R-:W-:Y:S05]  /*0570*/  BSYNC.RECONVERGENT B0 ;  /* 0x0000000000007941 */ /* 0x000fea0003800200 */
.L_x_57:
[----:B------:R-:W2:Y:S01]  /*0580*/  S2UR UR5, SR_CgaCtaId ;  /* 0x00000000000579c3 */ /* 0x000ea20000008800 */
[----:B------:R-:W-:Y:S01]  /*0590*/  SHF.L.U32 R2, R0, 0x1, RZ ;  /* 0x0000000100027819 */ /* 0x000fe200000006ff */
[----:B------:R-:W-:Y:S01]  /*05a0*/  UMOV UR4, 0x400 ;  /* 0x0000040000047882 */ /* 0x000fe20000000000 */
[----:B-1----:R-:W-:Y:S02]  /*05b0*/  CS2R R8, SRZ ;  /* 0x0000000000087805 */ /* 0x002fe4000001ff00 */
[----:B0-----:R-:W-:Y:S02]  /*05c0*/  CS2R R10, SRZ ;  /* 0x00000000000a7805 */ /* 0x001fe4000001ff00 */
[----:B------:R-:W-:Y:S01]  /*05d0*/  LOP3.LUT R2, R2, 0x7f0, RZ, 0xc0, !PT ;  /* 0x000007f002027812 */ /* 0x000fe200078ec0ff */
[----:B--2---:R-:W-:-:S03]  /*05e0*/  ULEA UR5, UR5, UR4, 0x18 ;  /* 0x0000000405057291 */ /* 0x004fc6000f8ec0ff */
[----:B------:R-:W-:-:S03]  /*05f0*/  UMOV UR4, URZ ;  /* 0x000000ff00047c82 */ /* 0x000fc60008000000 */
[----:B------:R-:W-:-:S07]  /*0600*/  IADD3 R2, PT, PT, R2, UR5, RZ ;  /* 0x0000000502027c10 */ /* 0x000fce000fffe0ff */
.L_x_61:
[----:B0-----:R-:W-:-:S05]  /*0610*/  UMOV UR6, 0x80 ;  /* 0x0000008000067882 */ /* 0x001fca0000000000 */
.L_x_60:
        /* <DEDUP_REMOVED lines=95> */
.L_x_62:
        /* <DEDUP_REMOVED lines=15> */
.L_x_286:


//--------------------- .text._Z11add_vectorsILi3E6float4EvPf --------------------------
	.section	.text._Z11add_vectorsILi3E6float4EvPf,"ax",@progbits
	.align	128
        .global         _Z11add_vectorsILi3E6float4EvPf
        .type           _Z11add_vectorsILi3E6float4EvPf,@function
        .size           _Z11add_vectorsILi3E6float4EvPf,(.L_x_287 - _Z11add_vectorsILi3E6float4EvPf)
        .other          _Z11add_vectorsILi3E6float4EvPf,@"STO_CUDA_ENTRY STV_DEFAULT"
_Z11add_vectorsILi3E6float4EvPf:
.text._Z11add_vectorsILi3E6float4EvPf:
        /* <DEDUP_REMOVED lines=46> */
.L_x_65:
        /* <DEDUP_REMOVED lines=9> */
.L_x_64:
[----:B------:R-:W-:Y:S05]  /*0370*/  BSYNC.RECONVERGENT B0 ;  /* 0x0000000000007941 */ /* 0x000fea0003800200 */
.L_x_63:
[----:B------:R-:W-:Y:S04]  /*0380*/  BSSY.RECONVERGENT B0, `(.L_x_66) ;  /* 0x000001f000007945 */ /* 0x000fe80003800200 */
[----:B------:R-:W-:Y:S05]  /*0390*/  @!P1 BRA `(.L_x_67) ;  /* 0x0000000000749947 */ /* 0x000fea0003800000 */
[----:B0-----:R-:W0:Y:S01]  /*03a0*/  S2R R6, SR_CgaCtaId ;  /* 0x0000000000067919 */ /* 0x001e220000008800 */
[----:B------:R-:W-:-:S04]  /*03b0*/  MOV R5, 0x400 ;  /* 0x0000040000057802 */ /* 0x000fc80000000f00 */
[----:B0-----:R-:W-:-:S07]  /*03c0*/  LEA R21, R6, R5, 0x18 ;  /* 0x0000000506157211 */ /* 0x001fce00078ec0ff */
.L_x_68:
        /* <DEDUP_REMOVED lines=26> */
.L_x_67:
[----:B------:R-:W-:Y:S05]  /*0570*/  BSYNC.RECONVERGENT B0 ;  /* 0x0000000000007941 */ /* 0x000fea0003800200 */
.L_x_66:
        /* <DEDUP_REMOVED lines=9> */
.L_x_70:
[----:B0-----:R-:W-:-:S05]  /*0610*/  UMOV UR6, 0x80 ;  /* 0x0000008000067882 */ /* 0x001fca0000000000 */
.L_x_69:
        /* <DEDUP_REMOVED lines=95> */
.L_x_71:
        /* <DEDUP_REMOVED lines=15> */
.L_x_287:


//--------------------- .text._Z11add_vectorsILi2E6float4EvPf --------------------------
	.section	.text._Z11add_vectorsILi2E6float4EvPf,"ax",@progbits
	.align	128
        .global         _Z11add_vectorsILi2E6float4EvPf
        .type           _Z11add_vectorsILi2E6float4EvPf,@function
        .size           _Z11add_vectorsILi2E6float4EvPf,(.L_x_288 - _Z11add_vectorsILi2E6float4EvPf)
        .other          _Z11add_vectorsILi2E6float4EvPf,@"STO_CUDA_ENTRY STV_DEFAULT"
_Z11add_vectorsILi2E6float4EvPf:
.text._Z11add_vectorsILi2E6float4EvPf:
        /* <DEDUP_REMOVED lines=46> */
.L_x_74:
        /* <DEDUP_REMOVED lines=9> */
.L_x_73:
[----:B------:R-:W-:Y:S05]  /*0370*/  BSYNC.RECONVERGENT B0 ;  /* 0x0000000000007941 */ /* 0x000fea0003800200 */
.L_x_72:
[----:B------:R-:W-:Y:S04]  /*0380*/  BSSY.RECONVERGENT B0, `(.L_x_75) ;  /* 0x000001f000007945 */ /* 0x000fe80003800200 */
[----:B------:R-:W-:Y:S05]  /*0390*/  @!P1 BRA `(.L_x_76) ;  /* 0x0000000000749947 */ /* 0x000fea0003800000 */
[----:B0-----:R-:W0:Y:S01]  /*03a0*/  S2R R6, SR_CgaCtaId ;  /* 0x0000000000067919 */ /* 0x001e220000008800 */
[----:B------:R-:W-:-:S04]  /*03b0*/  MOV R5, 0x400 ;  /* 0x0000040000057802 */ /* 0x000fc80000000f00 */
[----:B0-----:R-:W-:-:S07]  /*03c0*/  LEA R21, R6, R5, 0x18 ;  /* 0x0000000506157211 */ /* 0x001fce00078ec0ff */
.L_x_77:
        /* <DEDUP_REMOVED lines=26> */
.L_x_76:
[----:B------:R-:W-:Y:S05]  /*0570*/  BSYNC.RECONVERGENT B0 ;  /* 0x0000000000007941 */ /* 0x000fea0003800200 */
.L_x_75:
        /* <DEDUP_REMOVED lines=9> */
.L_x_79:
[----:B0-----:R-:W-:-:S05]  /*0610*/  UMOV UR6, 0x80 ;  /* 0x0000008000067882 */ /* 0x001fca0000000000 */
.L_x_78:
        /* <DEDUP_REMOVED lines=95> */
.L_x_80:
        /* <DEDUP_REMOVED lines=15> */
.L_x_288:


//--------------------- .text._Z11add_vectorsILi0E6float4EvPf --------------------------
	.section	.text._Z11add_vectorsILi0E6float4EvPf,"ax",@progbits
	.align	128
        .global         _Z11add_vectorsILi0E6float4EvPf
        .type           _Z11add_vectorsILi0E6float4EvPf,@function
        .size           _Z11add_vectorsILi0E6float4EvPf,(.L_x_289 - _Z11add_vectorsILi0E6float4EvPf)
        .other          _Z11add_vectorsILi0E6float4EvPf,@"STO_CUDA_ENTRY STV_DEFAULT"
_Z11add_vectorsILi0E6float4EvPf:
.text._Z11add_vectorsILi0E6float4EvPf:
        /* <DEDUP_REMOVED lines=46> */
.L_x_83:
        /* <DEDUP_REMOVED lines=9> */
.L_x_82:
[----:B------:R-:W-:Y:S05]  /*0370*/  BSYNC.RECONVERGENT B0 ;  /* 0x0000000000007941 */ /* 0x000fea0003800200 */
.L_x_81:
[----:B------:R-:W-:Y:S04]  /*0380*/  BSSY.RECONVERGENT B0, `(.L_x_84) ;  /* 0x000001f000007945 */ /* 0x000fe80003800200 */
[----:B------:R-:W-:Y:S05]  /*0390*/  @!P1 BRA `(.L_x_85) ;  /* 0x0000000000749947 */ /* 0x000fea0003800000 */
[----:B0-----:R-:W0:Y:S01]  /*03a0*/  S2R R6, SR_CgaCtaId ;  /* 0x0000000000067919 */ /* 0x001e220000008800 */
[----:B------:R-:W-:-:S04]  /*03b0*/  MOV R5, 0x400 ;  /* 0x0000040000057802 */ /* 0x000fc80000000f00 */
[----:B0-----:R-:W-:-:S07]  /*03c0*/  LEA R21, R6, R5, 0x18 ;  /* 0x0000000506157211 */ /* 0x001fce00078ec0ff */
.L_x_86:
        /* <DEDUP_REMOVED lines=26> */
.L_x_85:
[----:B------:R-:W-:Y:S05]  /*0570*/  BSYNC.RECONVERGENT B0 ;  /* 0x0000000000007941 */ /* 0x000fea0003800200 */
.L_x_84:
[----:B------:R-:W2:Y:S01]  /*0580*/  S2UR UR5, SR_CgaCtaId ;  /* 0x00000000000579c3 */ /* 0x000ea20000008800 */
[----:B------:R-:W-:Y:S01]  /*0590*/  UMOV UR4, 0x400 ;  /* 0x0000040000047882 */ /* 0x000fe20000000000 */
[----:B-1----:R-:W-:Y:S02]  /*05a0*/  CS2R R8, SRZ ;  /* 0x0000000000087805 */ /* 0x002fe4000001ff00 */
[----:B0-----:R-:W-:Y:S01]  /*05b0*/  CS2R R10, SRZ ;  /* 0x00000000000a7805 */ /* 0x001fe2000001ff00 */
[----:B--2---:R-:W-:-:S03]  /*05c0*/  ULEA UR5, UR5, UR4, 0x18 ;  /* 0x0000000405057291 */ /* 0x004fc6000f8ec0ff */
[----:B------:R-:W-:-:S03]  /*05d0*/  UMOV UR4, URZ ;  /* 0x000000ff00047c82 */ /* 0x000fc60008000000 */
[----:B------:R-:W-:-:S07]  /*05e0*/  LEA R2, R0, UR5, 0x4 ;  /* 0x0000000500027c11 */ /* 0x000fce000f8e20ff */
.L_x_88:
[----:B0-----:R-:W-:-:S05]  /*05f0*/  UMOV UR6, 0x80 ;  /* 0x0000008000067882 */ /* 0x001fca0000000000 */
.L_x_87:
        /* <DEDUP_REMOVED lines=95> */
.L_x_89:
        /* <DEDUP_REMOVED lines=9> */
.L_x_289:


//--------------------- .text._Z11add_vectorsILi9E6float2EvPf --------------------------
	.section	.text._Z11add_vectorsILi9E6float2EvPf,"ax",@progbits
	.align	128
        .global         _Z11add_vectorsILi9E6float2EvPf
        .type           _Z11add_vectorsILi9E6float2EvPf,@function
        .size           _Z11add_vectorsILi9E6float2EvPf,(.L_x_260 - _Z11add_vectorsILi9E6float2EvPf)
        .other          _Z11add_vectorsILi9E6float2EvPf,@"STO_CUDA_ENTRY STV_DEFAULT"
_Z11add_vectorsILi9E6float2EvPf:
.text._Z11add_vectorsILi9E6float2EvPf:
        /* <DEDUP_REMOVED lines=9> */
[C---:B------:R-:W-:Y:S02]  /*0090*/  IADD3 R3, PT, PT, R7.reuse, R0, RZ ;  /* 0x0000000007037210 */ /* 0x040fe40007ffe0ff */
[----:B------:R-:W-:Y:S02]  /*00a0*/  LOP3.LUT R6, R7, 0xffff, RZ, 0xc0, !PT ;  /* 0x0000ffff07067812 */ /* 0x000fe400078ec0ff */
[----:B------:R-:W-:-:S04]  /*00b0*/  IADD3 R3, PT, PT, RZ, -R3, RZ ;  /* 0x80000003ff037210 */ /* 0x000fc80007ffe0ff */
[----:B------:R-:W-:-:S04]  /*00c0*/  PRMT R3, R3, 0x7710, RZ ;  /* 0x0000771003037816 */ /* 0x000fc800000000ff */
[----:B------:R-:W-:-:S04]  /*00d0*/  IADD3 R3, PT, PT, R3, 0x7ff, RZ ;  /* 0x000007ff03037810 */ /* 0x000fc80007ffe0ff */
[----:B------:R-:W-:Y:S02]  /*00e0*/  LOP3.LUT R3, R3, 0xffff, RZ, 0xc0, !PT ;  /* 0x0000ffff03037812 */ /* 0x000fe400078ec0ff */
[----:B0-----:R-:W-:-:S07]  /*00f0*/  MOV R11, 0x110 ;  /* 0x00000110000b7802 */ /* 0x001fce0000000f00 */
[----:B-----5:R-:W-:Y:S05]  /*0100*/  CALL.REL.NOINC `($__internal_0_$__cuda_sm20_div_u16) ;  /* 0x0000001000187944 */ /* 0x020fea0003c00000 */
[C---:B------:R-:W-:Y:S01]  /*0110*/  LOP3.LUT R13, R6.reuse, 0x3, RZ, 0xc0, !PT ;  /* 0x00000003060d7812 */ /* 0x040fe200078ec0ff */
[----:B------:R-:W-:Y:S01]  /*0120*/  BSSY.RECONVERGENT B0, `(.L_x_90) ;  /* 0x0000013000007945 */ /* 0x000fe20003800200 */
[----:B------:R-:W-:Y:S02]  /*0130*/  LOP3.LUT R3, R6, 0xffff, RZ, 0xc0, !PT ;  /* 0x0000ffff06037812 */ /* 0x000fe400078ec0ff */
[----:B------:R-:W-:Y:S02]  /*0140*/  ISETP.NE.AND P1, PT, R13, 0x2, PT ;  /* 0x000000020d00780c */ /* 0x000fe40003f25270 */
[----:B------:R-:W-:Y:S02]  /*0150*/  ISETP.GE.U32.AND P0, PT, R3, 0x2, PT ;  /* 0x000000020300780c */ /* 0x000fe40003f06070 */
[----:B------:R-:W-:-:S09]  /*0160*/  MOV R6, R0 ;  /* 0x0000000000067202 */ /* 0x000fd20000000f00 */
[----:B------:R-:W-:Y:S05]  /*0170*/  @!P1 BRA `(.L_x_91) ;  /* 0x0000000000349947 */ /* 0x000fea0003800000 */
[----:B------:R-:W0:Y:S01]  /*0180*/  S2R R10, SR_CgaCtaId ;  /* 0x00000000000a7919 */ /* 0x000e220000008800 */
[----:B------:R-:W-:Y:S01]  /*0190*/  MOV R3, 0x400 ;  /* 0x0000040000037802 */ /* 0x000fe20000000f00 */
[----:B------:R-:W-:Y:S01]  /*01a0*/  HFMA2 R8, -RZ, RZ, 0, 0 ;  /* 0x00000000ff087431 */ /* 0x000fe200000001ff */
[----:B------:R-:W-:Y:S02]  /*01b0*/  MOV R6, R0 ;  /* 0x0000000000067202 */ /* 0x000fe40000000f00 */
[----:B0-----:R-:W-:-:S07]  /*01c0*/  LEA R9, R10, R3, 0x18 ;  /* 0x000000030a097211 */ /* 0x001fce00078ec0ff */
.L_x_92:
[----:B------:R-:W-:Y:S02]  /*01d0*/  LEA R10, R6, R9, 0x3 ;  /* 0x00000009060a7211 */ /* 0x000fe400078e18ff */
[----:B------:R-:W-:Y:S02]  /*01e0*/  MOV R3, R2 ;  /* 0x0000000200037202 */ /* 0x000fe40000000f00 */
[----:B------:R-:W-:Y:S02]  /*01f0*/  IADD3 R8, PT, PT, R8, 0x1, RZ ;  /* 0x0000000108087810 */ /* 0x000fe40007ffe0ff */
[----:B------:R-:W-:Y:S01]  /*0200*/  IADD3 R6, PT, PT, R7, R6, RZ ;  /* 0x0000000607067210 */ /* 0x000fe20007ffe0ff */
[----:B------:R0:W-:Y:S01]  /*0210*/  STS.64 [R10], R2 ;  /* 0x000000020a007388 */ /* 0x0001e20000000a00 */
[----:B------:R-:W-:-:S04]  /*0220*/  LOP3.LUT R11, R8, R13, RZ, 0x3c, !PT ;  /* 0x0000000d080b7212 */ /* 0x000fc800078e3cff */
[----:B------:R-:W-:-:S13]  /*0230*/  ISETP.NE.AND P1, PT, R11, 0x2, PT ;  /* 0x000000020b00780c */ /* 0x000fda0003f25270 */
[----:B0-----:R-:W-:Y:S05]  /*0240*/  @P1 BRA `(.L_x_92) ;  /* 0xfffffffc00e01947 */ /* 0x001fea000383ffff */
.L_x_91:
[----:B------:R-:W-:Y:S05]  /*0250*/  BSYNC.RECONVERGENT B0 ;  /* 0x0000000000007941 */ /* 0x000fea0003800200 */
.L_x_90:
[----:B------:R-:W-:Y:S04]  /*0260*/  BSSY.RECONVERGENT B0, `(.L_x_93) ;  /* 0x0000018000007945 */ /* 0x000fe80003800200 */
[----:B------:R-:W-:Y:S05]  /*0270*/  @!P0 BRA `(.L_x_94) ;  /* 0x0000000000588947 */ /* 0x000fea0003800000 */
[----:B------:R-:W0:Y:S01]  /*0280*/  S2R R8, SR_CgaCtaId ;  /* 0x0000000000087919 */ /* 0x000e220000008800 */
[----:B------:R-:W-:-:S04]  /*0290*/  MOV R3, 0x400 ;  /* 0x0000040000037802 */ /* 0x000fc80000000f00 */
[----:B0-----:R-:W-:-:S07]  /*02a0*/  LEA R9, R8, R3, 0x18 ;  /* 0x0000000308097211 */ /* 0x001fce00078ec0ff */
.L_x_95:
[----:B------:R-:W-:Y:S02]  /*02b0*/  LEA R12, R6, R9, 0x3 ;  /* 0x00000009060c7211 */ /* 0x000fe400078e18ff */
[----:B------:R-:W-:Y:S02]  /*02c0*/  MOV R14, R2 ;  /* 0x00000002000e7202 */ /* 0x000fe40000000f00 */
[C---:B------:R-:W-:Y:S02]  /*02d0*/  LEA R8, R7.reuse, R12, 0x3 ;  /* 0x0000000c07087211 */ /* 0x040fe400078e18ff */
[----:B------:R-:W-:Y:S02]  /*02e0*/  MOV R15, R2 ;  /* 0x00000002000f7202 */ /* 0x000fe40000000f00 */
[----:B------:R-:W-:Y:S02]  /*02f0*/  LEA R10, R7, R8, 0x3 ;  /* 0x00000008070a7211 */ /* 0x000fe400078e18ff */
[-C--:B------:R-:W-:Y:S01]  /*0300*/  MOV R16, R2.reuse ;  /* 0x0000000200107202 */ /* 0x080fe20000000f00 */
[----:B------:R0:W-:Y:S01]  /*0310*/  STS.64 [R12], R14 ;  /* 0x0000000e0c007388 */ /* 0x0001e20000000a00 */
[----:B------:R-:W-:-:S02]  /*0320*/  MOV R17, R2 ;  /* 0x0000000200117202 */ /* 0x000fc40000000f00 */
[-C--:B------:R-:W-:Y:S02]  /*0330*/  MOV R18, R2.reuse ;  /* 0x0000000200127202 */ /* 0x080fe40000000f00 */
[-C--:B------:R-:W-:Y:S01]  /*0340*/  MOV R19, R2.reuse ;  /* 0x0000000200137202 */ /* 0x080fe20000000f00 */
[----:B------:R0:W-:Y:S01]  /*0350*/  STS.64 [R8], R16 ;  /* 0x0000001008007388 */ /* 0x0001e20000000a00 */
[-C--:B------:R-:W-:Y:S02]  /*0360*/  MOV R20, R2.reuse ;  /* 0x0000000200147202 */ /* 0x080fe40000000f00 */
[----:B------:R-:W-:Y:S01]  /*0370*/  MOV R21, R2 ;  /* 0x0000000200157202 */ /* 0x000fe20000000f00 */
[----:B------:R0:W-:Y:S01]  /*0380*/  STS.64 [R10], R18 ;  /* 0x000000120a007388 */ /* 0x0001e20000000a00 */
[C---:B------:R-:W-:Y:S02]  /*0390*/  LEA R3, R7.reuse, R10, 0x3 ;  /* 0x0000000a07037211 */ /* 0x040fe400078e18ff */
[----:B------:R-:W-:-:S03]  /*03a0*/  LEA R6, R7, R6, 0x2 ;  /* 0x0000000607067211 */ /* 0x000fc600078e10ff */
[----:B------:R0:W-:Y:S01]  /*03b0*/  STS.64 [R3], R20 ;  /* 0x0000001403007388 */ /* 0x0001e20000000a00 */
[----:B------:R-:W-:-:S13]  /*03c0*/  ISETP.GE.U32.AND P0, PT, R6, 0x800, PT ;  /* 0x000008000600780c */ /* 0x000fda0003f06070 */
[----:B0-----:R-:W-:Y:S05]  /*03d0*/  @!P0 BRA `(.L_x_95) ;  /* 0xfffffffc00b48947 */ /* 0x001fea000383ffff */
.L_x_94:
[----:B------:R-:W-:Y:S05]  /*03e0*/  BSYNC.RECONVERGENT B0 ;  /* 0x0000000000007941 */ /* 0x000fea0003800200 */
.L_x_93:
[----:B------:R-:W0:Y:S01]  /*03f0*/  S2UR UR5, SR_CgaCtaId ;  /* 0x00000000000579c3 */ /* 0x000e220000008800 */
[----:B------:R-:W-:Y:S01]  /*0400*/  SHF.L.U32 R2, R0, 0x8, RZ ;  /* 0x0000000800027819 */ /* 0x000fe200000006ff */
[----:B------:R-:W-:Y:S01]  /*0410*/  UMOV UR4, 0x400 ;  /* 0x0000040000047882 */ /* 0x000fe20000000000 */
[----:B------:R-:W-:Y:S02]  /*0420*/  SHF.R.U32.HI R3, RZ, 0x1, R0 ;  /* 0x00000001ff037819 */ /* 0x000fe40000011600 */
[----:B------:R-:W-:Y:S02]  /*0430*/  CS2R R16, SRZ ;  /* 0x0000000000107805 */ /* 0x000fe4000001ff00 */
[----:B------:R-:W-:Y:S02]  /*0440*/  LOP3.LUT R2, R2, 0xf00, RZ, 0xc0, !PT ;  /* 0x00000f0002027812 */ /* 0x000fe400078ec0ff */
[----:B------:R-:W-:Y:S01]  /*0450*/  LOP3.LUT R3, R3, 0x1f8, RZ, 0xc0, !PT ;  /* 0x000001f803037812 */ /* 0x000fe200078ec0ff */
[----:B0-----:R-:W-:-:S03]  /*0460*/  ULEA UR5, UR5, UR4, 0x18 ;  /* 0x0000000405057291 */ /* 0x001fc6000f8ec0ff */
[----:B------:R-:W-:-:S03]  /*0470*/  UMOV UR4, URZ ;  /* 0x000000ff00047c82 */ /* 0x000fc60008000000 */
[----:B------:R-:W-:-:S07]  /*0480*/  IADD3 R20, PT, PT, R2, UR5, R3 ;  /* 0x0000000502147c10 */ /* 0x000fce000fffe003 */
.L_x_97:
[----:B0-----:R-:W-:-:S05]  /*0490*/  UMOV UR6, 0x40 ;  /* 0x0000004000067882 */ /* 0x001fca0000000000 */
.L_x_96:
[----:B------:R-:W0:Y:S04]  /*04a0*/  LDS.64 R26, [R20+UR6+-0x40] ;  /* 0xffffc006141a7984 */ /* 0x000e280008000a00 */
[----:B------:R-:W1:Y:S04]  /*04b0*/  LDS.64 R14, [R20+UR6+-0x38] ;  /* 0xffffc806140e7984 */ /* 0x000e680008000a00 */
[----:B------:R-:W2:Y:S04]  /*04c0*/  LDS.64 R12, [R20+UR6+-0x30] ;  /* 0xffffd006140c7984 */ /* 0x000ea80008000a00 */
[----:B------:R-:W3:Y:S04]  /*04d0*/  LDS.64 R10, [R20+UR6+-0x28] ;  /* 0xffffd806140a7984 */ /* 0x000ee80008000a00 */
[----:B------:R-:W4:Y:S04]  /*04e0*/  LDS.64 R8, [R20+UR6+-0x20] ;  /* 0xffffe00614087984 */ /* 0x000f280008000a00 */
[----:B------:R-:W5:Y:S04]  /*04f0*/  LDS.64 R6, [R20+UR6+-0x18] ;  /* 0xffffe80614067984 */ /* 0x000f680008000a00 */
[----:B------:R-:W5:Y:S04]  /*0500*/  LDS.64 R24, [R20+UR6+-0x10] ;  /* 0xfffff00614187984 */ /* 0x000f680008000a00 */
[----:B------:R-:W5:Y:S04]  /*0510*/  LDS.64 R22, [R20+UR6+-0x8] ;  /* 0xfffff80614167984 */ /* 0x000f680008000a00 */
[----:B------:R-:W5:Y:S04]  /*0520*/  LDS.64 R2, [R20+UR6] ;  /* 0x0000000614027984 */ /* 0x000f680008000a00 */
[----:B------:R-:W5:Y:S01]  /*0530*/  LDS.64 R18, [R20+UR6+0x8] ;  /* 0x0000080614127984 */ /* 0x000f620008000a00 */
[----:B0-----:R-:W-:Y:S01]  /*0540*/  FADD R21, R26, R16 ;  /* 0x000000101a157221 */ /* 0x001fe20000000000 */
[----:B------:R-:W-:-:S02]  /*0550*/  FADD R26, R27, R17 ;  /* 0x000000111b1a7221 */ /* 0x000fc40000000000 */
[----:B------:R-:W0:Y:S01]  /*0560*/  LDS.64 R16, [R20+UR6+0x10] ;  /* 0x0000100614107984 */ /* 0x000e220008000a00 */
[----:B-1----:R-:W-:Y:S01]  /*0570*/  FADD R21, R21, R14 ;  /* 0x0000000e15157221 */ /* 0x002fe20000000000 */
[----:B------:R-:W-:Y:S02]  /*0580*/  FADD R26, R26, R15 ;  /* 0x0000000f1a1a7221 */ /* 0x000fe40000000000 */
[----:B------:R-:W1:Y:S01]  /*0590*/  LDS.64 R14, [R20+UR6+0x18] ;  /* 0x00001806140e7984 */ /* 0x000e620008000a00 */
[----:B--2---:R-:W-:Y:S01]  /*05a0*/  FADD R21, R21, R12 ;  /* 0x0000000c15157221 */ /* 0x004fe20000000000 */
[----:B------:R-:W-:Y:S02]  /*05b0*/  FADD R26, R26, R13 ;  /* 0x0000000d1a1a7221 */ /* 0x000fe40000000000 */
[----:B------:R-:W2:Y:S01]  /*05c0*/  LDS.64 R12, [R20+UR6+0x20] ;  /* 0x00002006140c7984 */ /* 0x000ea20008000a00 */
[----:B---3--:R-:W-:Y:S01]  /*05d0*/  FADD R21, R21, R10 ;  /* 0x0000000a15157221 */ /* 0x008fe20000000000 */
[----:B------:R-:W-:-:S02]  /*05e0*/  FADD R26, R26, R11 ;  /* 0x0000000b1a1a7221 */ /* 0x000fc40000000000 */
[----:B------:R-:W3:Y:S01]  /*05f0*/  LDS.64 R10, [R20+UR6+0x28] ;  /* 0x00002806140a7984 */ /* 0x000ee20008000a00 */
[----:B----4-:R-:W-:Y:S01]  /*0600*/  FADD R21, R21, R8 ;  /* 0x0000000815157221 */ /* 0x010fe20000000000 */
[----:B------:R-:W-:Y:S02]  /*0610*/  FADD R26, R26, R9 ;  /* 0x000000091a1a7221 */ /* 0x000fe40000000000 */
[----:B------:R-:W4:Y:S01]  /*0620*/  LDS.64 R8, [R20+UR6+0x30] ;  /* 0x0000300614087984 */ /* 0x000f220008000a00 */
[----:B-----5:R-:W-:Y:S01]  /*0630*/  FADD R21, R21, R6 ;  /* 0x0000000615157221 */ /* 0x020fe20000000000 */
[----:B------:R-:W-:Y:S02]  /*0640*/  FADD R26, R26, R7 ;  /* 0x000000071a1a7221 */ /* 0x000fe40000000000 */
[----:B------:R-:W5:Y:S01]  /*0650*/  LDS.64 R6, [R20+UR6+0x38] ;  /* 0x0000380614067984 */ /* 0x000f620008000a00 */
[----:B------:R-:W-:Y:S01]  /*0660*/  FADD R21, R21, R24 ;  /* 0x0000001815157221 */ /* 0x000fe20000000000 */
[----:B------:R-:W-:-:S02]  /*0670*/  FADD R26, R26, R25 ;  /* 0x000000191a1a7221 */ /* 0x000fc40000000000 */
[----:B------:R-:W5:Y:S01]  /*0680*/  LDS.64 R24, [R20+UR6+0x40] ;  /* 0x0000400614187984 */ /* 0x000f620008000a00 */
[----:B------:R-:W-:Y:S01]  /*0690*/  FADD R21, R21, R22 ;  /* 0x0000001615157221 */ /* 0x000fe20000000000 */
[----:B------:R-:W-:Y:S02]  /*06a0*/  FADD R26, R26, R23 ;  /* 0x000000171a1a7221 */ /* 0x000fe40000000000 */
[----:B------:R-:W5:Y:S01]  /*06b0*/  LDS.64 R22, [R20+UR6+0x48] ;  /* 0x0000480614167984 */ /* 0x000f620008000a00 */
[----:B------:R-:W-:Y:S01]  /*06c0*/  FADD R21, R21, R2 ;  /* 0x0000000215157221 */ /* 0x000fe20000000000 */
[----:B------:R-:W-:Y:S02]  /*06d0*/  FADD R26, R26, R3 ;  /* 0x000000031a1a7221 */ /* 0x000fe40000000000 */
[----:B------:R-:W5:Y:S01]  /*06e0*/  LDS.64 R2, [R20+UR6+0x50] ;  /* 0x0000500614027984 */ /* 0x000f620008000a00 */
[----:B------:R-:W-:Y:S01]  /*06f0*/  FADD R21, R21, R18 ;  /* 0x0000001215157221 */ /* 0x000fe20000000000 */
[----:B------:R-:W-:-:S02]  /*0700*/  FADD R26, R26, R19 ;  /* 0x000000131a1a7221 */ /* 0x000fc40000000000 */
[----:B------:R-:W5:Y:S01]  /*0710*/  LDS.64 R18, [R20+UR6+0x58] ;  /* 0x0000580614127984 */ /* 0x000f620008000a00 */
[----:B0-----:R-:W-:Y:S01]  /*0720*/  FADD R21, R21, R16 ;  /* 0x0000001015157221 */ /* 0x001fe20000000000 */
[----:B------:R-:W-:Y:S02]  /*0730*/  FADD R26, R26, R17 ;  /* 0x000000111a1a7221 */ /* 0x000fe40000000000 */
[----:B------:R-:W0:Y:S01]  /*0740*/  LDS.64 R16, [R20+UR6+0x60] ;  /* 0x0000600614107984 */ /* 0x000e220008000a00 */
[----:B-1----:R-:W-:Y:S01]  /*0750*/  FADD R21, R21, R14 ;  /* 0x0000000e15157221 */ /* 0x002fe20000000000 */
[----:B------:R-:W-:Y:S02]  /*0760*/  FADD R26, R26, R15 ;  /* 0x0000000f1a1a7221 */ /* 0x000fe40000000000 */
[----:B------:R-:W1:Y:S01]  /*0770*/  LDS.64 R14, [R20+UR6+0x68] ;  /* 0x00006806140e7984 */ /* 0x000e620008000a00 */
[----:B--2---:R-:W-:Y:S01]  /*0780*/  FADD R21, R21, R12 ;  /* 0x0000000c15157221 */ /* 0x004fe20000000000 */
[----:B------:R-:W-:-:S02]  /*0790*/  FADD R26, R26, R13 ;  /* 0x0000000d1a1a7221 */ /* 0x000fc40000000000 */
[----:B------:R-:W2:Y:S01]  /*07a0*/  LDS.64 R12, [R20+UR6+0x70] ;  /* 0x00007006140c7984 */ /* 0x000ea20008000a00 */
[----:B---3--:R-:W-:Y:S01]  /*07b0*/  FADD R21, R21, R10 ;  /* 0x0000000a15157221 */ /* 0x008fe20000000000 */
[----:B------:R-:W-:Y:S02]  /*07c0*/  FADD R26, R26, R11 ;  /* 0x0000000b1a1a7221 */ /* 0x000fe40000000000 */
[----:B------:R-:W3:Y:S01]  /*07d0*/  LDS.64 R10, [R20+UR6+0x78] ;  /* 0x00007806140a7984 */ /* 0x000ee20008000a00 */
[----:B----4-:R-:W-:Y:S01]  /*07e0*/  FADD R21, R21, R8 ;  /* 0x0000000815157221 */ /* 0x010fe20000000000 */
[----:B------:R-:W-:Y:S02]  /*07f0*/  FADD R26, R26, R9 ;  /* 0x000000091a1a7221 */ /* 0x000fe40000000000 */
[----:B------:R-:W4:Y:S01]  /*0800*/  LDS.64 R8, [R20+UR6+0x80] ;  /* 0x0000800614087984 */ /* 0x000f220008000a00 */
[----:B-----5:R-:W-:Y:S01]  /*0810*/  FADD R21, R21, R6 ;  /* 0x0000000615157221 */ /* 0x020fe20000000000 */
        /* <DEDUP_REMOVED lines=14> */
[----:B0-----:R-:W-:Y:S01]  /*0900*/  FADD R21, R21, R16 ;  /* 0x0000001015157221 */ /* 0x001fe20000000000 */
[----:B------:R-:W-:Y:S02]  /*0910*/  FADD R26, R26, R17 ;  /* 0x000000111a1a7221 */ /* 0x000fe40000000000 */
[----:B------:R-:W0:Y:S01]  /*0920*/  LDS.64 R16, [R20+UR6+0xb0] ;  /* 0x0000b00614107984 */ /* 0x000e220008000a00 */
[----:B-1----:R-:W-:Y:S01]  /*0930*/  FADD R21, R21, R14 ;  /* 0x0000000e15157221 */ /* 0x002fe20000000000 */
[----:B------:R-:W-:-:S02]  /*0940*/  FADD R26, R26, R15 ;  /* 0x0000000f1a1a7221 */ /* 0x000fc40000000000 */
[----:B------:R-:W1:Y:S01]  /*0950*/  LDS.64 R14, [R20+UR6+0xb8] ;  /* 0x0000b806140e7984 */ /* 0x000e620008000a00 */
[----:B--2---:R-:W-:Y:S01]  /*0960*/  FADD R21, R21, R12 ;  /* 0x0000000c15157221 */ /* 0x004fe20000000000 */
[----:B------:R-:W-:Y:S02]  /*0970*/  FADD R26, R26, R13 ;  /* 0x0000000d1a1a7221 */ /* 0x000fe40000000000 */
[----:B------:R-:W2:Y:S01]  /*0980*/  LDS.64 R12, [R20+UR6+0xc0] ;  /* 0x0000c006140c7984 */ /* 0x000ea20008000a00 */
[----:B---3--:R-:W-:Y:S01]  /*0990*/  FADD R21, R21, R10 ;  /* 0x0000000a15157221 */ /* 0x008fe20000000000 */
[----:B------:R-:W-:Y:S02]  /*09a0*/  FADD R26, R26, R11 ;  /* 0x0000000b1a1a7221 */ /* 0x000fe40000000000 */
[----:B------:R-:W3:Y:S01]  /*09b0*/  LDS.64 R10, [R20+UR6+0xc8] ;  /* 0x0000c806140a7984 */ /* 0x000ee20008000a00 */
[----:B----4-:R-:W-:Y:S01]  /*09c0*/  FADD R21, R21, R8 ;  /* 0x0000000815157221 */ /* 0x010fe20000000000 */
[----:B------:R-:W-:-:S02]  /*09d0*/  FADD R26, R26, R9 ;  /* 0x000000091a1a7221 */ /* 0x000fc40000000000 */
[----:B------:R-:W4:Y:S01]  /*09e0*/  LDS.64 R8, [R20+UR6+0xd0] ;  /* 0x0000d00614087984 */ /* 0x000f220008000a00 */
[----:B-----5:R-:W-:Y:S01]  /*09f0*/  FADD R21, R21, R6 ;  /* 0x0000000615157221 */ /* 0x020fe20000000000 */
        /* <DEDUP_REMOVED lines=87> */
[----:B------:R-:W-:Y:S01]  /*0f70*/  FADD R26, R26, R9 ;  /* 0x000000091a1a7221 */ /* 0x000fe20000000000 */
[----:B------:R-:W-:-:S02]  /*0f80*/  UIADD3 UR6, UPT, UPT, UR6, 0x200, URZ ;  /* 0x0000020006067890 */ /* 0x000fc4000fffe0ff */
[----:B-----5:R-:W-:Y:S01]  /*0f90*/  FADD R21, R21, R6 ;  /* 0x0000000615157221 */ /* 0x020fe20000000000 */
[----:B------:R-:W-:Y:S01]  /*0fa0*/  FADD R26, R26, R7 ;  /* 0x000000071a1a7221 */ /* 0x000fe20000000000 */
[----:B------:R-:W-:Y:S02]  /*0fb0*/  UISETP.NE.AND UP0, UPT, UR6, 0x840, UPT ;  /* 0x000008400600788c */ /* 0x000fe4000bf05270 */
[----:B------:R-:W-:Y:S01]  /*0fc0*/  FADD R21, R21, R24 ;  /* 0x0000001815157221 */ /* 0x000fe20000000000 */
[----:B------:R-:W-:-:S03]  /*0fd0*/  FADD R26, R26, R25 ;  /* 0x000000191a1a7221 */ /* 0x000fc60000000000 */
[----:B------:R-:W-:Y:S01]  /*0fe0*/  FADD R21, R21, R22 ;  /* 0x0000001615157221 */ /* 0x000fe20000000000 */
[----:B------:R-:W-:-:S03]  /*0ff0*/  FADD R26, R26, R23 ;  /* 0x000000171a1a7221 */ /* 0x000fc60000000000 */
[----:B------:R-:W-:Y:S01]  /*1000*/  FADD R21, R21, R2 ;  /* 0x0000000215157221 */ /* 0x000fe20000000000 */
[----:B------:R-:W-:-:S03]  /*1010*/  FADD R26, R26, R3 ;  /* 0x000000031a1a7221 */ /* 0x000fc60000000000 */
[----:B------:R-:W-:Y:S01]  /*1020*/  FADD R21, R21, R18 ;  /* 0x0000001215157221 */ /* 0x000fe20000000000 */
[----:B------:R-:W-:-:S03]  /*1030*/  FADD R26, R26, R19 ;  /* 0x000000131a1a7221 */ /* 0x000fc60000000000 */
[----:B0-----:R-:W-:Y:S01]  /*1040*/  FADD R21, R21, R16 ;  /* 0x0000001015157221 */ /* 0x001fe20000000000 */
[----:B------:R-:W-:-:S03]  /*1050*/  FADD R26, R26, R17 ;  /* 0x000000111a1a7221 */ /* 0x000fc60000000000 */
[----:B-1----:R-:W-:Y:S01]  /*1060*/  FADD R21, R21, R14 ;  /* 0x0000000e15157221 */ /* 0x002fe20000000000 */
[----:B------:R-:W-:-:S03]  /*1070*/  FADD R26, R26, R15 ;  /* 0x0000000f1a1a7221 */ /* 0x000fc60000000000 */
[----:B--2---:R-:W-:Y:S01]  /*1080*/  FADD R21, R21, R12 ;  /* 0x0000000c15157221 */ /* 0x004fe20000000000 */
[----:B------:R-:W-:-:S03]  /*1090*/  FADD R26, R26, R13 ;  /* 0x0000000d1a1a7221 */ /* 0x000fc60000000000 */
[----:B---3--:R-:W-:Y:S01]  /*10a0*/  FADD R16, R21, R10 ;  /* 0x0000000a15107221 */ /* 0x008fe20000000000 */
[----:B------:R-:W-:Y:S01]  /*10b0*/  FADD R17, R26, R11 ;  /* 0x0000000b1a117221 */ /* 0x000fe20000000000 */
[----:B------:R-:W-:Y:S06]  /*10c0*/  BRA.U UP0, `(.L_x_96) ;  /* 0xfffffff100f47547 */ /* 0x000fec000b83ffff */
[----:B------:R-:W-:Y:S02]  /*10d0*/  ULOP3.LUT UR6, UR4, 0xff, URZ, 0xc0, !UPT ;  /* 0x000000ff04067892 */ /* 0x000fe4000f8ec0ff */
[----:B------:R-:W-:-:S04]  /*10e0*/  UIADD3 UR4, UPT, UPT, UR4, 0x1, URZ ;  /* 0x0000000104047890 */ /* 0x000fc8000fffe0ff */
[----:B------:R-:W-:Y:S01]  /*10f0*/  IADD3 R2, PT, PT, R0, UR6, RZ ;  /* 0x0000000600027c10 */ /* 0x000fe2000fffe0ff */
[----:B------:R-:W-:-:S03]  /*1100*/  UISETP.NE.AND UP0, UPT, UR4, 0x3e8, UPT ;  /* 0x000003e80400788c */ /* 0x000fc6000bf05270 */
[----:B------:R-:W-:-:S05]  /*1110*/  LEA R2, R2, UR5, 0x3 ;  /* 0x0000000502027c11 */ /* 0x000fca000f8e18ff */
[----:B------:R0:W-:Y:S01]  /*1120*/  STS.64 [R2], R16 ;  /* 0x0000001002007388 */ /* 0x0001e20000000a00 */
[----:B------:R-:W-:Y:S05]  /*1130*/  BRA.U UP0, `(.L_x_97) ;  /* 0xfffffff100d47547 */ /* 0x000fea000b83ffff */
[----:B0-----:R-:W-:-:S05]  /*1140*/  FMUL R17, R16, R17 ;  /* 0x0000001110117220 */ /* 0x001fca0000400000 */
[----:B------:R-:W-:Y:S01]  /*1150*/  STG.E desc[UR8][R4.64], R17 ;  /* 0x0000001104007986 */ /* 0x000fe2000c101908 */
[----:B------:R-:W-:Y:S05]  /*1160*/  EXIT ;  /* 0x000000000000794d */ /* 0x000fea0003800000 */
        .weak           $__internal_0_$__cuda_sm20_div_u16
        .type           $__internal_0_$__cuda_sm20_div_u16,@function
        .size           $__internal_0_$__cuda_sm20_div_u16,(.L_x_260 - $__internal_0_$__cuda_sm20_div_u16)
$__internal_0_$__cuda_sm20_div_u16:
[----:B------:R-:W0:Y:S01]  /*1170*/  I2F.U16 R8, R6 ;  /* 0x0000000600087306 */ /* 0x000e220000101000 */
[----:B------:R-:W-:Y:S01]  /*1180*/  HFMA2 R9, -RZ, RZ, 15, 0 ;  /* 0x4b800000ff097431 */ /* 0x000fe200000001ff */
[----:B------:R-:W-:Y:S02]  /*1190*/  I2FP.F32.U32.RZ R3, R3 ;  /* 0x0000000300037245 */ /* 0x000fe4000020d000 */
[C---:B0-----:R-:W-:Y:S02]  /*11a0*/  FSETP.GEU.AND P1, PT, |R8|.reuse, 1.175494350822287508e-38, PT ;  /* 0x008000000800780b */ /* 0x041fe40003f2e200 */
[----:B------:R-:W-:Y:S02]  /*11b0*/  FSETP.GT.AND P0, PT, |R8|, 8.50705917302346158658e+37, PT ;  /* 0x7e8000000800780b */ /* 0x000fe40003f04200 */
[----:B------:R-:W-:-:S04]  /*11c0*/  FSEL R9, R9, 1, !P1 ;  /* 0x3f80000009097808 */ /* 0x000fc80004800000 */
[----:B------:R-:W-:Y:S02]  /*11d0*/  FSEL R9, R9, 0.25, !P0 ;  /* 0x3e80000009097808 */ /* 0x000fe40004000000 */
[----:B------:R-:W-:-:S03]  /*11e0*/  ISETP.NE.U32.AND P0, PT, R6, RZ, PT ;  /* 0x000000ff0600720c */ /* 0x000fc60003f05070 */
[----:B------:R-:W-:-:S06]  /*11f0*/  FMUL R10, R8, R9 ;  /* 0x00000009080a7220 */ /* 0x000fcc0000400000 */
[----:B------:R-:W0:Y:S02]  /*1200*/  MUFU.RCP R10, R10 ;  /* 0x0000000a000a7308 */ /* 0x000e240000001000 */
[----:B0-----:R-:W-:-:S05]  /*1210*/  FMUL R9, R9, R10 ;  /* 0x0000000a09097220 */ /* 0x001fca0000400000 */
[----:B------:R-:W-:Y:S01]  /*1220*/  IADD3 R8, PT, PT, R9, 0x2, RZ ;  /* 0x0000000209087810 */ /* 0x000fe20007ffe0ff */
[----:B------:R-:W-:-:S04]  /*1230*/  HFMA2 R9, -RZ, RZ, 0, 0 ;  /* 0x00000000ff097431 */ /* 0x000fc800000001ff */
[----:B------:R-:W-:Y:S01]  /*1240*/  FMUL.RZ R3, R3, R8 ;  /* 0x0000000803037220 */ /* 0x000fe2000040c000 */
[----:B------:R-:W-:-:S05]  /*1250*/  MOV R8, R11 ;  /* 0x0000000b00087202 */ /* 0x000fca0000000f00 */
[----:B------:R-:W0:Y:S02]  /*1260*/  F2I.U32.TRUNC.NTZ R3, R3 ;  /* 0x0000000300037305 */ /* 0x000e24000020f000 */
[----:B0-----:R-:W-:Y:S02]  /*1270*/  LOP3.LUT R6, R3, 0xffff, RZ, 0xc0, !PT ;  /* 0x0000ffff03067812 */ /* 0x001fe400078ec0ff */
[----:B------:R-:W-:Y:S01]  /*1280*/  @!P0 MOV R6, 0xffffffff ;  /* 0xffffffff00068802 */ /* 0x000fe20000000f00 */
[----:B------:R-:W-:Y:S06]  /*1290*/  RET.REL.NODEC R8 `(_Z11add_vectorsILi9E6float2EvPf) ;  /* 0xffffffec08587950 */ /* 0x000fec0003c3ffff */
.L_x_98:
        /* <DEDUP_REMOVED lines=14> */
.L_x_260:


//--------------------- .text._Z11add_vectorsILi8E6float2EvPf --------------------------
	.section	.text._Z11add_vectorsILi8E6float2EvPf,"ax",@progbits
	.align	128
        .global         _Z11add_vectorsILi8E6float2EvPf
        .type           _Z11add_vectorsILi8E6float2EvPf,@function
        .size           _Z11add_vectorsILi8E6float2EvPf,(.L_x_261 - _Z11add_vectorsILi8E6float2EvPf)
        .other          _Z11add_vectorsILi8E6float2EvPf,@"STO_CUDA_ENTRY STV_DEFAULT"
_Z11add_vectorsILi8E6float2EvPf:
.text._Z11add_vectorsILi8E6float2EvPf:
        /* <DEDUP_REMOVED lines=16> */
[----:B-----5:R-:W-:Y:S05]  /*0100*/  CALL.REL.NOINC `($__internal_1_$__cuda_sm20_div_u16) ;  /* 0x0000001000147944 */ /* 0x020fea0003c00000 */
        /* <DEDUP_REMOVED lines=12> */
.L_x_101:
        /* <DEDUP_REMOVED lines=8> */
.L_x_100:
[----:B------:R-:W-:Y:S05]  /*0250*/  BSYNC.RECONVERGENT B0 ;  /* 0x0000000000007941 */ /* 0x000fea0003800200 */
.L_x_99:
[----:B------:R-:W-:Y:S04]  /*0260*/  BSSY.RECONVERGENT B0, `(.L_x_102) ;  /* 0x0000018000007945 */ /* 0x000fe80003800200 */
[----:B------:R-:W-:Y:S05]  /*0270*/  @!P0 BRA `(.L_x_103) ;  /* 0x0000000000588947 */ /* 0x000fea0003800000 */
[----:B------:R-:W0:Y:S01]  /*0280*/  S2R R8, SR_CgaCtaId ;  /* 0x0000000000087919 */ /* 0x000e220000008800 */
[----:B------:R-:W-:-:S04]  /*0290*/  MOV R3, 0x400 ;  /* 0x0000040000037802 */ /* 0x000fc80000000f00 */
[----:B0-----:R-:W-:-:S07]  /*02a0*/  LEA R9, R8, R3, 0x18 ;  /* 0x0000000308097211 */ /* 0x001fce00078ec0ff */
.L_x_104:
        /* <DEDUP_REMOVED lines=19> */
.L_x_103:
[----:B------:R-:W-:Y:S05]  /*03e0*/  BSYNC.RECONVERGENT B0 ;  /* 0x0000000000007941 */ /* 0x000fea0003800200 */
.L_x_102:
[----:B------:R-:W0:Y:S01]  /*03f0*/  S2UR UR5, SR_CgaCtaId ;  /* 0x00000000000579c3 */ /* 0x000e220000008800 */
[C---:B------:R-:W-:Y:S01]  /*0400*/  SHF.L.U32 R2, R0.reuse, 0x8, RZ ;  /* 0x0000000800027819 */ /* 0x040fe200000006ff */
[----:B------:R-:W-:Y:S01]  /*0410*/  UMOV UR4, 0x400 ;  /* 0x0000040000047882 */ /* 0x000fe20000000000 */
[----:B------:R-:W-:Y:S02]  /*0420*/  LOP3.LUT R3, R0, 0x3f8, RZ, 0xc0, !PT ;  /* 0x000003f800037812 */ /* 0x000fe400078ec0ff */
[----:B------:R-:W-:Y:S02]  /*0430*/  CS2R R16, SRZ ;  /* 0x0000000000107805 */ /* 0x000fe4000001ff00 */
[----:B------:R-:W-:Y:S01]  /*0440*/  LOP3.LUT R2, R2, 0x700, RZ, 0xc0, !PT ;  /* 0x0000070002027812 */ /* 0x000fe200078ec0ff */
[----:B0-----:R-:W-:-:S03]  /*0450*/  ULEA UR5, UR5, UR4, 0x18 ;  /* 0x0000000405057291 */ /* 0x001fc6000f8ec0ff */
[----:B------:R-:W-:-:S03]  /*0460*/  UMOV UR4, URZ ;  /* 0x000000ff00047c82 */ /* 0x000fc60008000000 */
[----:B------:R-:W-:-:S07]  /*0470*/  IADD3 R20, PT, PT, R2, UR5, R3 ;  /* 0x0000000502147c10 */ /* 0x000fce000fffe003 */
.L_x_106:
[----:B0-----:R-:W-:-:S05]  /*0480*/  UMOV UR6, 0x40 ;  /* 0x0000004000067882 */ /* 0x001fca0000000000 */
.L_x_105:
        /* <DEDUP_REMOVED lines=205> */
        .weak           $__internal_1_$__cuda_sm20_div_u16
        .type           $__internal_1_$__cuda_sm20_div_u16,@function
        .size           $__internal_1_$__cuda_sm20_div_u16,(.L_x_261 - $__internal_1_$__cuda_sm20_div_u16)
$__internal_1_$__cuda_sm20_div_u16:
        /* <DEDUP_REMOVED lines=18> */
[----:B------:R-:W-:Y:S06]  /*1280*/  RET.REL.NODEC R8 `(_Z11add_vectorsILi8E6float2EvPf) ;  /* 0xffffffec085c7950 */ /* 0x000fec0003c3ffff */
.L_x_107:
        /* <DEDUP_REMOVED lines=15> */
.L_x_261:


//--------------------- .text._Z11add_vectorsILi7E6float2EvPf --------------------------
	.section	.text._Z11add_vectorsILi7E6float2EvPf,"ax",@progbits
	.align	128
        .global         _Z11add_vectorsILi7E6float2EvPf
        .type           _Z11add_vectorsILi7E6float2EvPf,@function
        .size           _Z11add_vectorsILi7E6float2EvPf,(.L_x_262 - _Z11add_vectorsILi7E6float2EvPf)
        .other          _Z11add_vectorsILi7E6float2EvPf,@"STO_CUDA_ENTRY STV_DEFAULT"
_Z11add_vectorsILi7E6float2EvPf:
.text._Z11add_vectorsILi7E6float2EvPf:
        /* <DEDUP_REMOVED lines=16> */
[----:B-----5:R-:W-:Y:S05]  /*0100*/  CALL.REL.NOINC `($__internal_2_$__cuda_sm20_div_u16) ;  /* 0x0000001000187944 */ /* 0x020fea0003c00000 */
        /* <DEDUP_REMOVED lines=12> */
.L_x_110:
        /* <DEDUP_REMOVED lines=8> */
.L_x_109:
[----:B------:R-:W-:Y:S05]  /*0250*/  BSYNC.RECONVERGENT B0 ;  /* 0x0000000000007941 */ /* 0x000fea0003800200 */
.L_x_108:
[----:B------:R-:W-:Y:S04]  /*0260*/  BSSY.RECONVERGENT B0, `(.L_x_111) ;  /* 0x0000018000007945 */ /* 0x000fe80003800200 */
[----:B------:R-:W-:Y:S05]  /*0270*/  @!P0 BRA `(.L_x_112) ;  /* 0x0000000000588947 */ /* 0x000fea0003800000 */
[----:B------:R-:W0:Y:S01]  /*0280*/  S2R R8, SR_CgaCtaId ;  /* 0x0000000000087919 */ /* 0x000e220000008800 */
[----:B------:R-:W-:-:S04]  /*0290*/  MOV R3, 0x400 ;  /* 0x0000040000037802 */ /* 0x000fc80000000f00 */
[----:B0-----:R-:W-:-:S07]  /*02a0*/  LEA R9, R8, R3, 0x18 ;  /* 0x0000000308097211 */ /* 0x001fce00078ec0ff */
.L_x_113:
        /* <DEDUP_REMOVED lines=19> */
.L_x_112:
[----:B------:R-:W-:Y:S05]  /*03e0*/  BSYNC.RECONVERGENT B0 ;  /* 0x0000000000007941 */ /* 0x000fea0003800200 */
.L_x_111:
[----:B------:R-:W0:Y:S01]  /*03f0*/  S2UR UR5, SR_CgaCtaId ;  /* 0x00000000000579c3 */ /* 0x000e220000008800 */
[C---:B------:R-:W-:Y:S01]  /*0400*/  SHF.L.U32 R2, R0.reuse, 0x8, RZ ;  /* 0x0000000800027819 */ /* 0x040fe200000006ff */
[----:B------:R-:W-:Y:S01]  /*0410*/  UMOV UR4, 0x400 ;  /* 0x0000040000047882 */ /* 0x000fe20000000000 */
[----:B------:R-:W-:Y:S02]  /*0420*/  SHF.L.U32 R3, R0, 0x1, RZ ;  /* 0x0000000100037819 */ /* 0x000fe400000006ff */
[----:B------:R-:W-:Y:S02]  /*0430*/  CS2R R16, SRZ ;  /* 0x0000000000107805 */ /* 0x000fe4000001ff00 */
[----:B------:R-:W-:Y:S02]  /*0440*/  LOP3.LUT R2, R2, 0x300, RZ, 0xc0, !PT ;  /* 0x0000030002027812 */ /* 0x000fe400078ec0ff */
[----:B------:R-:W-:Y:S01]  /*0450*/  LOP3.LUT R3, R3, 0x7f8, RZ, 0xc0, !PT ;  /* 0x000007f803037812 */ /* 0x000fe200078ec0ff */
[----:B0-----:R-:W-:-:S03]  /*0460*/  ULEA UR5, UR5, UR4, 0x18 ;  /* 0x0000000405057291 */ /* 0x001fc6000f8ec0ff */
[----:B------:R-:W-:-:S03]  /*0470*/  UMOV UR4, URZ ;  /* 0x000000ff00047c82 */ /* 0x000fc60008000000 */
[----:B------:R-:W-:-:S07]  /*0480*/  IADD3 R20, PT, PT, R2, UR5, R3 ;  /* 0x0000000502147c10 */ /* 0x000fce000fffe003 */
.L_x_115:
[----:B0-----:R-:W-:-:S05]  /*0490*/  UMOV UR6, 0x40 ;  /* 0x0000004000067882 */ /* 0x001fca0000000000 */
.L_x_114:
        /* <DEDUP_REMOVED lines=205> */
        .weak           $__internal_2_$__cuda_sm20_div_u16
        .type           $__internal_2_$__cuda_sm20_div_u16,@function
        .size           $__internal_2_$__cuda_sm20_div_u16,(.L_x_262 - $__internal_2_$__cuda_sm20_div_u16)
$__internal_2_$__cuda_sm20_div_u16:
        /* <DEDUP_REMOVED lines=18> */
[----:B------:R-:W-:Y:S06]  /*1290*/  RET.REL.NODEC R8 `(_Z11add_vectorsILi7E6float2EvPf) ;  /* 0xffffffec08587950 */ /* 0x000fec0003c3ffff */
.L_x_116:
        /* <DEDUP_REMOVED lines=14> */
.L_x_262:


//--------------------- .text._Z11add_vectorsILi6E6float2EvPf --------------------------
	.section	.text._Z11add_vectorsILi6E6float2EvPf,"ax",@progbits
	.align	128
        .global         _Z11add_vectorsILi6E6float2EvPf
        .type           _Z11add_vectorsILi6E6float2EvPf,@function
        .size           _Z11add_vectorsILi6E6float2EvPf,(.L_x_263 - _Z11add_vectorsILi6E6float2EvPf)
        .other          _Z11add_vectorsILi6E6float2EvPf,@"STO_CUDA_ENTRY STV_DEFAULT"
_Z11add_vectorsILi6E6float2EvPf:
.text._Z11add_vectorsILi6E6float2EvPf:
        /* <DEDUP_REMOVED lines=16> */
[----:B-----5:R-:W-:Y:S05]  /*0100*/  CALL.REL.NOINC `($__internal_3_$__cuda_sm20_div_u16) ;  /* 0x0000001000187944 */ /* 0x020fea0003c00000 */
        /* <DEDUP_REMOVED lines=12> */
.L_x_119:
        /* <DEDUP_REMOVED lines=8> */
.L_x_118:
[----:B------:R-:W-:Y:S05]  /*0250*/  BSYNC.RECONVERGENT B0 ;  /* 0x0000000000007941 */ /* 0x000fea0003800200 */
.L_x_117:
[----:B------:R-:W-:Y:S04]  /*0260*/  BSSY.RECONVERGENT B0, `(.L_x_120) ;  /* 0x0000018000007945 */ /* 0x000fe80003800200 */
[----:B------:R-:W-:Y:S05]  /*0270*/  @!P0 BRA `(.L_x_121) ;  /* 0x0000000000588947 */ /* 0x000fea0003800000 */
[----:B------:R-:W0:Y:S01]  /*0280*/  S2R R8, SR_CgaCtaId ;  /* 0x0000000000087919 */ /* 0x000e220000008800 */
[----:B------:R-:W-:-:S04]  /*0290*/  MOV R3, 0x400 ;  /* 0x0000040000037802 */ /* 0x000fc80000000f00 */
[----:B0-----:R-:W-:-:S07]  /*02a0*/  LEA R9, R8, R3, 0x18 ;  /* 0x0000000308097211 */ /* 0x001fce00078ec0ff */
.L_x_122:
        /* <DEDUP_REMOVED lines=19> */
.L_x_121:
[----:B------:R-:W-:Y:S05]  /*03e0*/  BSYNC.RECONVERGENT B0 ;  /* 0x0000000000007941 */ /* 0x000fea0003800200 */
.L_x_120:
        /* <DEDUP_REMOVED lines=10> */
.L_x_124:
[----:B0-----:R-:W-:-:S05]  /*0490*/  UMOV UR6, 0x40 ;  /* 0x0000004000067882 */ /* 0x001fca0000000000 */
.L_x_123:
        /* <DEDUP_REMOVED lines=205> */
        .weak           $__internal_3_$__cuda_sm20_div_u16
        .type           $__internal_3_$__cuda_sm20_div_u16,@function
        .size           $__internal_3_$__cuda_sm20_div_u16,(.L_x_263 - $__internal_3_$__cuda_sm20_div_u16)
$__internal_3_$__cuda_sm20_div_u16:
        /* <DEDUP_REMOVED lines=18> */
[----:B------:R-:W-:Y:S06]  /*1290*/  RET.REL.NODEC R8 `(_Z11add_vectorsILi6E6float2EvPf) ;  /* 0xffffffec08587950 */ /* 0x000fec0003c3ffff */
.L_x_125:
        /* <DEDUP_REMOVED lines=14> */
.L_x_263:


//--------------------- .text._Z11add_vectorsILi1E6float2EvPf --------------------------
	.section	.text._Z11add_vectorsILi1E6float2EvPf,"ax",@progbits
	.align	128
        .global         _Z11add_vectorsILi1E6float2EvPf
        .type           _Z11add_vectorsILi1E6float2EvPf,@function
        .size           _Z11add_vectorsILi1E6float2EvPf,(.L_x_264 - _Z11add_vectorsILi1E6float2EvPf)
        .other          _Z11add_vectorsILi1E6float2EvPf,@"STO_CUDA_ENTRY STV_DEFAULT"
_Z11add_vectorsILi1E6float2EvPf:
.text._Z11add_vectorsILi1E6float2EvPf:
        /* <DEDUP_REMOVED lines=16> */
[----:B-----5:R-:W-:Y:S05]  /*0100*/  CALL.REL.NOINC `($__internal_4_$__cuda_sm20_div_u16) ;  /* 0x0000001000107944 */ /* 0x020fea0003c00000 */
        /* <DEDUP_REMOVED lines=12> */
.L_x_128:
        /* <DEDUP_REMOVED lines=8> */
.L_x_127:
[----:B------:R-:W-:Y:S05]  /*0250*/  BSYNC.RECONVERGENT B0 ;  /* 0x0000000000007941 */ /* 0x000fea0003800200 */
.L_x_126:
[----:B------:R-:W-:Y:S04]  /*0260*/  BSSY.RECONVERGENT B0, `(.L_x_129) ;  /* 0x0000018000007945 */ /* 0x000fe80003800200 */
[----:B------:R-:W-:Y:S05]  /*0270*/  @!P0 BRA `(.L_x_130) ;  /* 0x0000000000588947 */ /* 0x000fea0003800000 */
[----:B------:R-:W0:Y:S01]  /*0280*/  S2R R8, SR_CgaCtaId ;  /* 0x0000000000087919 */ /* 0x000e220000008800 */
[----:B------:R-:W-:-:S04]  /*0290*/  MOV R3, 0x400 ;  /* 0x0000040000037802 */ /* 0x000fc80000000f00 */
[----:B0-----:R-:W-:-:S07]  /*02a0*/  LEA R9, R8, R3, 0x18 ;  /* 0x0000000308097211 */ /* 0x001fce00078ec0ff */
.L_x_131:
        /* <DEDUP_REMOVED lines=19> */
.L_x_130:
[----:B------:R-:W-:Y:S05]  /*03e0*/  BSYNC.RECONVERGENT B0 ;  /* 0x0000000000007941 */ /* 0x000fea0003800200 */
.L_x_129:
[----:B------:R-:W0:Y:S01]  /*03f0*/  S2UR UR5, SR_CgaCtaId ;  /* 0x00000000000579c3 */ /* 0x000e220000008800 */
[----:B------:R-:W-:Y:S01]  /*0400*/  SHF.R.U32.HI R2, RZ, 0x2, R0 ;  /* 0x00000002ff027819 */ /* 0x000fe20000011600 */
[----:B------:R-:W-:Y:S01]  /*0410*/  UMOV UR4, 0x400 ;  /* 0x0000040000047882 */ /* 0x000fe20000000000 */
[----:B------:R-:W-:Y:S02]  /*0420*/  CS2R R16, SRZ ;  /* 0x0000000000107805 */ /* 0x000fe4000001ff00 */
[----:B------:R-:W-:Y:S01]  /*0430*/  LOP3.LUT R2, R2, 0xf8, RZ, 0xc0, !PT ;  /* 0x000000f802027812 */ /* 0x000fe200078ec0ff */
[----:B0-----:R-:W-:-:S03]  /*0440*/  ULEA UR5, UR5, UR4, 0x18 ;  /* 0x0000000405057291 */ /* 0x001fc6000f8ec0ff */
[----:B------:R-:W-:-:S03]  /*0450*/  UMOV UR4, URZ ;  /* 0x000000ff00047c82 */ /* 0x000fc60008000000 */
[----:B------:R-:W-:-:S07]  /*0460*/  IADD3 R20, PT, PT, R2, UR5, RZ ;  /* 0x0000000502147c10 */ /* 0x000fce000fffe0ff */
.L_x_133:
[----:B0-----:R-:W-:-:S05]  /*0470*/  UMOV UR6, 0x40 ;  /* 0x0000004000067882 */ /* 0x001fca0000000000 */
.L_x_132:
        /* <DEDUP_REMOVED lines=205> */
        .weak           $__internal_4_$__cuda_sm20_div_u16
        .type           $__internal_4_$__cuda_sm20_div_u16,@function
        .size           $__internal_4_$__cuda_sm20_div_u16,(.L_x_264 - $__internal_4_$__cuda_sm20_div_u16)
$__internal_4_$__cuda_sm20_div_u16:
        /* <DEDUP_REMOVED lines=18> */
[----:B------:R-:W-:Y:S06]  /*1270*/  RET.REL.NODEC R8 `(_Z11add_vectorsILi1E6float2EvPf) ;  /* 0xffffffec08607950 */ /* 0x000fec0003c3ffff */
.L_x_134:
        /* <DEDUP_REMOVED lines=16> */
.L_x_264:


//--------------------- .text._Z11add_vectorsILi5E6float2EvPf --------------------------
	.section	.text._Z11add_vectorsILi5E6float2EvPf,"ax",@progbits
	.align	128
        .global         _Z11add_vectorsILi5E6float2EvPf
        .type           _Z11add_vectorsILi5E6float2EvPf,@function
        .size           _Z11add_vectorsILi5E6float2EvPf,(.L_x_265 - _Z11add_vectorsILi5E6float2EvPf)
        .other          _Z11add_vectorsILi5E6float2EvPf,@"STO_CUDA_ENTRY STV_DEFAULT"
_Z11add_vectorsILi5E6float2EvPf:
.text._Z11add_vectorsILi5E6float2EvPf:
        /* <DEDUP_REMOVED lines=16> */
[----:B-----5:R-:W-:Y:S05]  /*0100*/  CALL.REL.NOINC `($__internal_5_$__cuda_sm20_div_u16) ;  /* 0x0000001000107944 */ /* 0x020fea0003c00000 */
        /* <DEDUP_REMOVED lines=12> */
.L_x_137:
        /* <DEDUP_REMOVED lines=8> */
.L_x_136:
[----:B------:R-:W-:Y:S05]  /*0250*/  BSYNC.RECONVERGENT B0 ;  /* 0x0000000000007941 */ /* 0x000fea0003800200 */
.L_x_135:
[----:B------:R-:W-:Y:S04]  /*0260*/  BSSY.RECONVERGENT B0, `(.L_x_138) ;  /* 0x0000018000007945 */ /* 0x000fe80003800200 */
[----:B------:R-:W-:Y:S05]  /*0270*/  @!P0 BRA `(.L_x_139) ;  /* 0x0000000000588947 */ /* 0x000fea0003800000 */
[----:B------:R-:W0:Y:S01]  /*0280*/  S2R R8, SR_CgaCtaId ;  /* 0x0000000000087919 */ /* 0x000e220000008800 */
[----:B------:R-:W-:-:S04]  /*0290*/  MOV R3, 0x400 ;  /* 0x0000040000037802 */ /* 0x000fc80000000f00 */
[----:B0-----:R-:W-:-:S07]  /*02a0*/  LEA R9, R8, R3, 0x18 ;  /* 0x0000000308097211 */ /* 0x001fce00078ec0ff */
.L_x_140:
        /* <DEDUP_REMOVED lines=19> */
.L_x_139:
[----:B------:R-:W-:Y:S05]  /*03e0*/  BSYNC.RECONVERGENT B0 ;  /* 0x0000000000007941 */ /* 0x000fea0003800200 */
.L_x_138:
        /* <DEDUP_REMOVED lines=8> */
.L_x_142:
[----:B0-----:R-:W-:-:S05]  /*0470*/  UMOV UR6, 0x40 ;  /* 0x0000004000067882 */ /* 0x001fca0000000000 */
.L_x_141:
        /* <DEDUP_REMOVED lines=205> */
        .weak           $__internal_5_$__cuda_sm20_div_u16
        .type           $__internal_5_$__cuda_sm20_div_u16,@function
        .size           $__internal_5_$__cuda_sm20_div_u16,(.L_x_265 - $__internal_5_$__cuda_sm20_div_u16)
$__internal_5_$__cuda_sm20_div_u16:
        /* <DEDUP_REMOVED lines=18> */
[----:B------:R-:W-:Y:S06]  /*1270*/  RET.REL.NODEC R8 `(_Z11add_vectorsILi5E6float2EvPf) ;  /* 0xffffffec08607950 */ /* 0x000fec0003c3ffff */
.L_x_143:
        /* <DEDUP_REMOVED lines=16> */
.L_x_265:


//--------------------- .text._Z11add_vectorsILi4E6float2EvPf --------------------------
	.section	.text._Z11add_vectorsILi4E6float2EvPf,"ax",@progbits
	.align	128
        .global         _Z11add_vectorsILi4E6float2EvPf
        .type           _Z11add_vectorsILi4E6float2EvPf,@function
        .size           _Z11add_vectorsILi4E6float2EvPf,(.L_x_266 - _Z11add_vectorsILi4E6float2EvPf)
        .other          _Z11add_vectorsILi4E6float2EvPf,@"STO_CUDA_ENTRY STV_DEFAULT"
_Z11add_vectorsILi4E6float2EvPf:
.text._Z11add_vectorsILi4E6float2EvPf:
        /* <DEDUP_REMOVED lines=16> */
[----:B-----5:R-:W-:Y:S05]  /*0100*/  CALL.REL.NOINC `($__internal_6_$__cuda_sm20_div_u16) ;  /* 0x00000010000c7944 */ /* 0x020fea0003c00000 */
        /* <DEDUP_REMOVED lines=12> */
.L_x_146:
        /* <DEDUP_REMOVED lines=8> */
.L_x_145:
[----:B------:R-:W-:Y:S05]  /*0250*/  BSYNC.RECONVERGENT B0 ;  /* 0x0000000000007941 */ /* 0x000fea0003800200 */
.L_x_144:
[----:B------:R-:W-:Y:S04]  /*0260*/  BSSY.RECONVERGENT B0, `(.L_x_147) ;  /* 0x0000018000007945 */ /* 0x000fe80003800200 */
[----:B------:R-:W-:Y:S05]  /*0270*/  @!P0 BRA `(.L_x_148) ;  /* 0x0000000000588947 */ /* 0x000fea0003800000 */
[----:B------:R-:W0:Y:S01]  /*0280*/  S2R R8, SR_CgaCtaId ;  /* 0x0000000000087919 */ /* 0x000e220000008800 */
[----:B------:R-:W-:-:S04]  /*0290*/  MOV R3, 0x400 ;  /* 0x0000040000037802 */ /* 0x000fc80000000f00 */
[----:B0-----:R-:W-:-:S07]  /*02a0*/  LEA R9, R8, R3, 0x18 ;  /* 0x0000000308097211 */ /* 0x001fce00078ec0ff */
.L_x_149:
        /* <DEDUP_REMOVED lines=19> */
.L_x_148:
[----:B------:R-:W-:Y:S05]  /*03e0*/  BSYNC.RECONVERGENT B0 ;  /* 0x0000000000007941 */ /* 0x000fea0003800200 */
.L_x_147:
[----:B------:R-:W0:Y:S01]  /*03f0*/  S2UR UR5, SR_CgaCtaId ;  /* 0x00000000000579c3 */ /* 0x000e220000008800 */
[----:B------:R-:W-:Y:S01]  /*0400*/  UMOV UR4, 0x400 ;  /* 0x0000040000047882 */ /* 0x000fe20000000000 */
[----:B------:R-:W-:Y:S02]  /*0410*/  LOP3.LUT R20, R0, 0x3f8, RZ, 0xc0, !PT ;  /* 0x000003f800147812 */ /* 0x000fe400078ec0ff */
[----:B------:R-:W-:Y:S01]  /*0420*/  CS2R R16, SRZ ;  /* 0x0000000000107805 */ /* 0x000fe2000001ff00 */
[----:B0-----:R-:W-:-:S03]  /*0430*/  ULEA UR5, UR5, UR4, 0x18 ;  /* 0x0000000405057291 */ /* 0x001fc6000f8ec0ff */
[----:B------:R-:W-:-:S03]  /*0440*/  UMOV UR4, URZ ;  /* 0x000000ff00047c82 */ /* 0x000fc60008000000 */
[----:B------:R-:W-:-:S07]  /*0450*/  IADD3 R20, PT, PT, R20, UR5, RZ ;  /* 0x0000000514147c10 */ /* 0x000fce000fffe0ff */
.L_x_151:
[----:B0-----:R-:W-:-:S05]  /*0460*/  UMOV UR6, 0x40 ;  /* 0x0000004000067882 */ /* 0x001fca0000000000 */
.L_x_150:
        /* <DEDUP_REMOVED lines=205> */
        .weak           $__internal_6_$__cuda_sm20_div_u16
        .type           $__internal_6_$__cuda_sm20_div_u16,@function
        .size           $__internal_6_$__cuda_sm20_div_u16,(.L_x_266 - $__internal_6_$__cuda_sm20_div_u16)
$__internal_6_$__cuda_sm20_div_u16:
        /* <DEDUP_REMOVED lines=18> */
[----:B------:R-:W-:Y:S06]  /*1260*/  RET.REL.NODEC R8 `(_Z11add_vectorsILi4E6float2EvPf) ;  /* 0xffffffec08647950 */ /* 0x000fec0003c3ffff */
.L_x_152:
        /* <DEDUP_REMOVED lines=9> */
.L_x_266:


//--------------------- .text._Z11add_vectorsILi3E6float2EvPf --------------------------
	.section	.text._Z11add_vectorsILi3E6float2EvPf,"ax",@progbits
	.align	128
        .global         _Z11add_vectorsILi3E6float2EvPf
        .type           _Z11add_vectorsILi3E6float2EvPf,@function
        .size           _Z11add_vectorsILi3E6float2EvPf,(.L_x_267 - _Z11add_vectorsILi3E6float2EvPf)
        .other          _Z11add_vectorsILi3E6float2EvPf,@"STO_CUDA_ENTRY STV_DEFAULT"
_Z11add_vectorsILi3E6float2EvPf:
.text._Z11add_vectorsILi3E6float2EvPf:
        /* <DEDUP_REMOVED lines=16> */
[----:B-----5:R-:W-:Y:S05]  /*0100*/  CALL.REL.NOINC `($__internal_7_$__cuda_sm20_div_u16) ;  /* 0x0000001000107944 */ /* 0x020fea0003c00000 */
        /* <DEDUP_REMOVED lines=12> */
.L_x_155:
        /* <DEDUP_REMOVED lines=8> */
.L_x_154:
[----:B------:R-:W-:Y:S05]  /*0250*/  BSYNC.RECONVERGENT B0 ;  /* 0x0000000000007941 */ /* 0x000fea0003800200 */
.L_x_153:
[----:B------:R-:W-:Y:S04]  /*0260*/  BSSY.RECONVERGENT B0, `(.L_x_156) ;  /* 0x0000018000007945 */ /* 0x000fe80003800200 */
[----:B------:R-:W-:Y:S05]  /*0270*/  @!P0 BRA `(.L_x_157) ;  /* 0x0000000000588947 */ /* 0x000fea0003800000 */
[----:B------:R-:W0:Y:S01]  /*0280*/  S2R R8, SR_CgaCtaId ;  /* 0x0000000000087919 */ /* 0x000e220000008800 */
[----:B------:R-:W-:-:S04]  /*0290*/  MOV R3, 0x400 ;  /* 0x0000040000037802 */ /* 0x000fc80000000f00 */
[----:B0-----:R-:W-:-:S07]  /*02a0*/  LEA R9, R8, R3, 0x18 ;  /* 0x0000000308097211 */ /* 0x001fce00078ec0ff */
.L_x_158:
        /* <DEDUP_REMOVED lines=19> */
.L_x_157:
[----:B------:R-:W-:Y:S05]  /*03e0*/  BSYNC.RECONVERGENT B0 ;  /* 0x0000000000007941 */ /* 0x000fea0003800200 */
.L_x_156:
[----:B------:R-:W0:Y:S01]  /*03f0*/  S2UR UR5, SR_CgaCtaId ;  /* 0x00000000000579c3 */ /* 0x000e220000008800 */
[----:B------:R-:W-:Y:S01]  /*0400*/  SHF.L.U32 R2, R0, 0x1, RZ ;  /* 0x0000000100027819 */ /* 0x000fe200000006ff */
[----:B------:R-:W-:Y:S01]  /*0410*/  UMOV UR4, 0x400 ;  /* 0x0000040000047882 */ /* 0x000fe20000000000 */
[----:B------:R-:W-:Y:S02]  /*0420*/  CS2R R16, SRZ ;  /* 0x0000000000107805 */ /* 0x000fe4000001ff00 */
[----:B------:R-:W-:Y:S01]  /*0430*/  LOP3.LUT R2, R2, 0x7f8, RZ, 0xc0, !PT ;  /* 0x000007f802027812 */ /* 0x000fe200078ec0ff */
[----:B0-----:R-:W-:-:S03]  /*0440*/  ULEA UR5, UR5, UR4, 0x18 ;  /* 0x0000000405057291 */ /* 0x001fc6000f8ec0ff */
[----:B------:R-:W-:-:S03]  /*0450*/  UMOV UR4, URZ ;  /* 0x000000ff00047c82 */ /* 0x000fc60008000000 */
[----:B------:R-:W-:-:S07]  /*0460*/  IADD3 R20, PT, PT, R2, UR5, RZ ;  /* 0x0000000502147c10 */ /* 0x000fce000fffe0ff */
.L_x_160:
[----:B0-----:R-:W-:-:S05]  /*0470*/  UMOV UR6, 0x40 ;  /* 0x0000004000067882 */ /* 0x001fca0000000000 */
.L_x_159:
        /* <DEDUP_REMOVED lines=205> */
        .weak           $__internal_7_$__cuda_sm20_div_u16
        .type           $__internal_7_$__cuda_sm20_div_u16,@function
        .size           $__internal_7_$__cuda_sm20_div_u16,(.L_x_267 - $__internal_7_$__cuda_sm20_div_u16)
$__internal_7_$__cuda_sm20_div_u16:
        /* <DEDUP_REMOVED lines=18> */
[----:B------:R-:W-:Y:S06]  /*1270*/  RET.REL.NODEC R8 `(_Z11add_vectorsILi3E6float2EvPf) ;  /* 0xffffffec08607950 */ /* 0x000fec0003c3ffff */
.L_x_161:
        /* <DEDUP_REMOVED lines=16> */
.L_x_267:


//--------------------- .text._Z11add_vectorsILi2E6float2EvPf --------------------------
	.section	.text._Z11add_vectorsILi2E6float2EvPf,"ax",@progbits
	.align	128
        .global         _Z11add_vectorsILi2E6float2EvPf
        .type           _Z11add_vectorsILi2E6float2EvPf,@function
        .size           _Z11add_vectorsILi2E6float2EvPf,(.L_x_268 - _Z11add_vectorsILi2E6float2EvPf)
        .other          _Z11add_vectorsILi2E6float2EvPf,@"STO_CUDA_ENTRY STV_DEFAULT"
_Z11add_vectorsILi2E6float2EvPf:
.text._Z11add_vectorsILi2E6float2EvPf:
        /* <DEDUP_REMOVED lines=16> */
[----:B-----5:R-:W-:Y:S05]  /*0100*/  CALL.REL.NOINC `($__internal_8_$__cuda_sm20_div_u16) ;  /* 0x0000001000107944 */ /* 0x020fea0003c00000 */
        /* <DEDUP_REMOVED lines=12> */
.L_x_164:
        /* <DEDUP_REMOVED lines=8> */
.L_x_163:
[----:B------:R-:W-:Y:S05]  /*0250*/  BSYNC.RECONVERGENT B0 ;  /* 0x0000000000007941 */ /* 0x000fea0003800200 */
.L_x_162:
[----:B------:R-:W-:Y:S04]  /*0260*/  BSSY.RECONVERGENT B0, `(.L_x_165) ;  /* 0x0000018000007945 */ /* 0x000fe80003800200 */
[----:B------:R-:W-:Y:S05]  /*0270*/  @!P0 BRA `(.L_x_166) ;  /* 0x0000000000588947 */ /* 0x000fea0003800000 */
[----:B------:R-:W0:Y:S01]  /*0280*/  S2R R8, SR_CgaCtaId ;  /* 0x0000000000087919 */ /* 0x000e220000008800 */
[----:B------:R-:W-:-:S04]  /*0290*/  MOV R3, 0x400 ;  /* 0x0000040000037802 */ /* 0x000fc80000000f00 */
[----:B0-----:R-:W-:-:S07]  /*02a0*/  LEA R9, R8, R3, 0x18 ;  /* 0x0000000308097211 */ /* 0x001fce00078ec0ff */
.L_x_167:
        /* <DEDUP_REMOVED lines=19> */
.L_x_166:
[----:B------:R-:W-:Y:S05]  /*03e0*/  BSYNC.RECONVERGENT B0 ;  /* 0x0000000000007941 */ /* 0x000fea0003800200 */
.L_x_165:
        /* <DEDUP_REMOVED lines=8> */
.L_x_169:
[----:B0-----:R-:W-:-:S05]  /*0470*/  UMOV UR6, 0x40 ;  /* 0x0000004000067882 */ /* 0x001fca0000000000 */
.L_x_168:
        /* <DEDUP_REMOVED lines=205> */
        .weak           $__internal_8_$__cuda_sm20_div_u16
        .type           $__internal_8_$__cuda_sm20_div_u16,@function
        .size           $__internal_8_$__cuda_sm20_div_u16,(.L_x_268 - $__internal_8_$__cuda_sm20_div_u16)
$__internal_8_$__cuda_sm20_div_u16:
        /* <DEDUP_REMOVED lines=18> */
[----:B------:R-:W-:Y:S06]  /*1270*/  RET.REL.NODEC R8 `(_Z11add_vectorsILi2E6float2EvPf) ;  /* 0xffffffec08607950 */ /* 0x000fec0003c3ffff */
.L_x_170:
        /* <DEDUP_REMOVED lines=16> */
.L_x_268:


//--------------------- .text._Z11add_vectorsILi0E6float2EvPf --------------------------
	.section	.text._Z11add_vectorsILi0E6float2EvPf,"ax",@progbits
	.align	128
        .global         _Z11add_vectorsILi0E6float2EvPf
        .type           _Z11add_vectorsILi0E6float2EvPf,@function
        .size           _Z11add_vectorsILi0E6float2EvPf,(.L_x_269 - _Z11add_vectorsILi0E6float2EvPf)
        .other          _Z11add_vectorsILi0E6float2EvPf,@"STO_CUDA_ENTRY STV_DEFAULT"
_Z11add_vectorsILi0E6float2EvPf:
.text._Z11add_vectorsILi0E6float2EvPf:
        /* <DEDUP_REMOVED lines=16> */
[----:B-----5:R-:W-:Y:S05]  /*0100*/  CALL.REL.NOINC `($__internal_9_$__cuda_sm20_div_u16) ;  /* 0x0000001000087944 */ /* 0x020fea0003c00000 */
        /* <DEDUP_REMOVED lines=12> */
.L_x_173:
        /* <DEDUP_REMOVED lines=8> */
.L_x_172:
[----:B------:R-:W-:Y:S05]  /*0250*/  BSYNC.RECONVERGENT B0 ;  /* 0x0000000000007941 */ /* 0x000fea0003800200 */
.L_x_171:
[----:B------:R-:W-:Y:S04]  /*0260*/  BSSY.RECONVERGENT B0, `(.L_x_174) ;  /* 0x0000018000007945 */ /* 0x000fe80003800200 */
[----:B------:R-:W-:Y:S05]  /*0270*/  @!P0 BRA `(.L_x_175) ;  /* 0x0000000000588947 */ /* 0x000fea0003800000 */
[----:B------:R-:W0:Y:S01]  /*0280*/  S2R R8, SR_CgaCtaId ;  /* 0x0000000000087919 */ /* 0x000e220000008800 */
[----:B------:R-:W-:-:S04]  /*0290*/  MOV R3, 0x400 ;  /* 0x0000040000037802 */ /* 0x000fc80000000f00 */
[----:B0-----:R-:W-:-:S07]  /*02a0*/  LEA R9, R8, R3, 0x18 ;  /* 0x0000000308097211 */ /* 0x001fce00078ec0ff */
.L_x_176:
        /* <DEDUP_REMOVED lines=19> */
.L_x_175:
[----:B------:R-:W-:Y:S05]  /*03e0*/  BSYNC.RECONVERGENT B0 ;  /* 0x0000000000007941 */ /* 0x000fea0003800200 */
.L_x_174:
[----:B------:R-:W0:Y:S01]  /*03f0*/  S2UR UR5, SR_CgaCtaId ;  /* 0x00000000000579c3 */ /* 0x000e220000008800 */
[----:B------:R-:W-:Y:S01]  /*0400*/  UMOV UR4, 0x400 ;  /* 0x0000040000047882 */ /* 0x000fe20000000000 */
[----:B------:R-:W-:Y:S01]  /*0410*/  CS2R R10, SRZ ;  /* 0x00000000000a7805 */ /* 0x000fe2000001ff00 */
[----:B0-----:R-:W-:-:S03]  /*0420*/  ULEA UR5, UR5, UR4, 0x18 ;  /* 0x0000000405057291 */ /* 0x001fc6000f8ec0ff */
[----:B------:R-:W-:-:S03]  /*0430*/  UMOV UR4, URZ ;  /* 0x000000ff00047c82 */ /* 0x000fc60008000000 */
[----:B------:R-:W-:-:S07]  /*0440*/  LEA R20, R0, UR5, 0x3 ;  /* 0x0000000500147c11 */ /* 0x000fce000f8e18ff */
.L_x_178:
[----:B0-----:R-:W-:-:S05]  /*0450*/  UMOV UR6, 0x40 ;  /* 0x0000004000067882 */ /* 0x001fca0000000000 */
.L_x_177:
        /* <DEDUP_REMOVED lines=205> */
        .weak           $__internal_9_$__cuda_sm20_div_u16
        .type           $__internal_9_$__cuda_sm20_div_u16,@function
        .size           $__internal_9_$__cuda_sm20_div_u16,(.L_x_269 - $__internal_9_$__cuda_sm20_div_u16)
$__internal_9_$__cuda_sm20_div_u16:
        /* <DEDUP_REMOVED lines=18> */
[----:B------:R-:W-:Y:S06]  /*1250*/  RET.REL.NODEC R8 `(_Z11add_vectorsILi0E6float2EvPf) ;  /* 0xffffffec08687950 */ /* 0x000fec0003c3ffff */
.L_x_179:
        /* <DEDUP_REMOVED lines=10> */
.L_x_269:


//--------------------- .text._Z11add_vectorsILi9EfEvPf --------------------------
	.section	.text._Z11add_vectorsILi9EfEvPf,"ax",@progbits
	.align	128
        .global         _Z11add_vectorsILi9EfEvPf
        .type           _Z11add_vectorsILi9EfEvPf,@function
        .size           _Z11add_vectorsILi9EfEvPf,(.L_x_270 - _Z11add_vectorsILi9EfEvPf)
        .other          _Z11add_vectorsILi9EfEvPf,@"STO_CUDA_ENTRY STV_DEFAULT"
_Z11add_vectorsILi9EfEvPf:
.text._Z11add_vectorsILi9EfEvPf:
        /* <DEDUP_REMOVED lines=11> */
[----:B------:R-:W-:-:S04]  /*00b0*/  LOP3.LUT R6, R6, 0xfff, RZ, 0x3c, !PT ;  /* 0x00000fff06067812 */ /* 0x000fc800078e3cff */
[----:B------:R-:W-:Y:S02]  /*00c0*/  LOP3.LUT R6, R6, 0xffff, RZ, 0xc0, !PT ;  /* 0x0000ffff06067812 */ /* 0x000fe400078ec0ff */
[----:B0-----:R-:W-:-:S07]  /*00d0*/  MOV R11, 0xf0 ;  /* 0x000000f0000b7802 */ /* 0x001fce0000000f00 */
[----:B-----5:R-:W-:Y:S05]  /*00e0*/  CALL.REL.NOINC `($__internal_10_$__cuda_sm20_div_u16) ;  /* 0x0000000400d87944 */ /* 0x020fea0003c00000 */
[----:B------:R-:W-:Y:S01]  /*00f0*/  LOP3.LUT R11, R10, 0x3, RZ, 0xc0, !PT ;  /* 0x000000030a0b7812 */ /* 0x000fe200078ec0ff */
[----:B------:R-:W-:Y:S01]  /*0100*/  BSSY.RECONVERGENT B0, `(.L_x_180) ;  /* 0x0000010000007945 */ /* 0x000fe20003800200 */
[----:B------:R-:W-:Y:S02]  /*0110*/  MOV R6, R0 ;  /* 0x0000000000067202 */ /* 0x000fe40000000f00 */
[----:B------:R-:W-:-:S13]  /*0120*/  ISETP.NE.AND P0, PT, R11, 0x2, PT ;  /* 0x000000020b00780c */ /* 0x000fda0003f05270 */
[----:B------:R-:W-:Y:S05]  /*0130*/  @!P0 BRA `(.L_x_181) ;  /* 0x0000000000308947 */ /* 0x000fea0003800000 */
[----:B------:R-:W0:Y:S01]  /*0140*/  S2R R10, SR_CgaCtaId ;  /* 0x00000000000a7919 */ /* 0x000e220000008800 */
[----:B------:R-:W-:Y:S01]  /*0150*/  MOV R7, 0x400 ;  /* 0x0000040000077802 */ /* 0x000fe20000000f00 */
[----:B------:R-:W-:Y:S01]  /*0160*/  HFMA2 R8, -RZ, RZ, 0, 0 ;  /* 0x00000000ff087431 */ /* 0x000fe200000001ff */
[----:B------:R-:W-:Y:S02]  /*0170*/  MOV R6, R0 ;  /* 0x0000000000067202 */ /* 0x000fe40000000f00 */
[----:B0-----:R-:W-:-:S07]  /*0180*/  LEA R7, R10, R7, 0x18 ;  /* 0x000000070a077211 */ /* 0x001fce00078ec0ff */
.L_x_182:
[----:B------:R-:W-:Y:S01]  /*0190*/  LEA R9, R6, R7, 0x2 ;  /* 0x0000000706097211 */ /* 0x000fe200078e10ff */
[----:B------:R-:W-:Y:S01]  /*01a0*/  VIADD R8, R8, 0x1 ;  /* 0x0000000108087836 */ /* 0x000fe20000000000 */
[----:B------:R-:W-:-:S03]  /*01b0*/  IADD3 R6, PT, PT, R5, R6, RZ ;  /* 0x0000000605067210 */ /* 0x000fc60007ffe0ff */
[----:B------:R0:W-:Y:S01]  /*01c0*/  STS [R9], R4 ;  /* 0x0000000409007388 */ /* 0x0001e20000000800 */
[----:B------:R-:W-:-:S04]  /*01d0*/  LOP3.LUT R10, R8, R11, RZ, 0x3c, !PT ;  /* 0x0000000b080a7212 */ /* 0x000fc800078e3cff */
[----:B------:R-:W-:-:S13]  /*01e0*/  ISETP.NE.AND P0, PT, R10, 0x2, PT ;  /* 0x000000020a00780c */ /* 0x000fda0003f05270 */
[----:B0-----:R-:W-:Y:S05]  /*01f0*/  @P0 BRA `(.L_x_182) ;  /* 0xfffffffc00e40947 */ /* 0x001fea000383ffff */
.L_x_181:
[----:B------:R-:W-:Y:S05]  /*0200*/  BSYNC.RECONVERGENT B0 ;  /* 0x0000000000007941 */ /* 0x000fea0003800200 */
.L_x_180:
[----:B------:R-:W0:Y:S01]  /*0210*/  S2UR UR5, SR_CgaCtaId ;  /* 0x00000000000579c3 */ /* 0x000e220000008800 */
[----:B------:R-:W-:Y:S01]  /*0220*/  BSSY.RECONVERGENT B0, `(.L_x_183) ;  /* 0x000000e000007945 */ /* 0x000fe20003800200 */
[----:B------:R-:W-:Y:S02]  /*0230*/  UMOV UR4, 0x400 ;  /* 0x0000040000047882 */ /* 0x000fe40000000000 */
[----:B0-----:R-:W-:-:S12]  /*0240*/  ULEA UR5, UR5, UR4, 0x18 ;  /* 0x0000000405057291 */ /* 0x001fd8000f8ec0ff */
.L_x_184:
[----:B0-----:R-:W-:Y:S02]  /*0250*/  LEA R10, R6, UR5, 0x2 ;  /* 0x00000005060a7c11 */ /* 0x001fe4000f8e10ff */
[C---:B------:R-:W-:Y:S02]  /*0260*/  LEA R6, R5.reuse, R6, 0x2 ;  /* 0x0000000605067211 */ /* 0x040fe400078e10ff */
[C---:B------:R-:W-:Y:S01]  /*0270*/  LEA R7, R5.reuse, R10, 0x2 ;  /* 0x0000000a05077211 */ /* 0x040fe200078e10ff */
[----:B------:R0:W-:Y:S01]  /*0280*/  STS [R10], R4 ;  /* 0x000000040a007388 */ /* 0x0001e20000000800 */
[----:B------:R-:W-:Y:S02]  /*0290*/  ISETP.GE.U32.AND P0, PT, R6, 0x1000, PT ;  /* 0x000010000600780c */ /* 0x000fe40003f06070 */
[C---:B------:R-:W-:Y:S01]  /*02a0*/  LEA R8, R5.reuse, R7, 0x2 ;  /* 0x0000000705087211 */ /* 0x040fe200078e10ff */
[----:B------:R0:W-:Y:S04]  /*02b0*/  STS [R7], R4 ;  /* 0x0000000407007388 */ /* 0x0001e80000000800 */
[----:B------:R-:W-:Y:S01]  /*02c0*/  IMAD R9, R5, 0x4, R8 ;  /* 0x0000000405097824 */ /* 0x000fe200078e0208 */
[----:B------:R0:W-:Y:S04]  /*02d0*/  STS [R8], R4 ;  /* 0x0000000408007388 */ /* 0x0001e80000000800 */
[----:B------:R0:W-:Y:S01]  /*02e0*/  STS [R9], R4 ;  /* 0x0000000409007388 */ /* 0x0001e20000000800 */
[----:B------:R-:W-:Y:S05]  /*02f0*/  @!P0 BRA `(.L_x_184) ;  /* 0xfffffffc00d48947 */ /* 0x000fea000383ffff */
[----:B------:R-:W-:Y:S05]  /*0300*/  BSYNC.RECONVERGENT B0 ;  /* 0x0000000000007941 */ /* 0x000fea0003800200 */
.L_x_183:
[----:B0-----:R-:W-:Y:S01]  /*0310*/  SHF.L.U32 R4, R0, 0x7, RZ ;  /* 0x0000000700047819 */ /* 0x001fe200000006ff */
[----:B------:R-:W-:Y:S01]  /*0320*/  HFMA2 R7, -RZ, RZ, 0, 0 ;  /* 0x00000000ff077431 */ /* 0x000fe200000001ff */
[----:B------:R-:W-:Y:S01]  /*0330*/  SHF.R.U32.HI R5, RZ, 0x2, R0 ;  /* 0x00000002ff057819 */ /* 0x000fe20000011600 */
[----:B------:R-:W-:Y:S01]  /*0340*/  UMOV UR4, URZ ;  /* 0x000000ff00047c82 */ /* 0x000fe20008000000 */
[----:B------:R-:W-:Y:S02]  /*0350*/  LOP3.LUT R4, R4, 0x780, RZ, 0xc0, !PT ;  /* 0x0000078004047812 */ /* 0x000fe400078ec0ff */
[----:B------:R-:W-:-:S04]  /*0360*/  LOP3.LUT R5, R5, 0xfc, RZ, 0xc0, !PT ;  /* 0x000000fc05057812 */ /* 0x000fc800078ec0ff */
[----:B------:R-:W-:-:S07]  /*0370*/  IADD3 R4, PT, PT, R4, UR5, R5 ;  /* 0x0000000504047c10 */ /* 0x000fce000fffe005 */
.L_x_186:
[----:B0-----:R-:W-:-:S05]  /*0380*/  UMOV UR6, 0x40 ;  /* 0x0000004000067882 */ /* 0x001fca0000000000 */
.L_x_185:
[----:B------:R-:W0:Y:S04]  /*0390*/  LDS R8, [R4+UR6+-0x40] ;  /* 0xffffc00604087984 */ /* 0x000e280008000800 */
[----:B------:R-:W1:Y:S04]  /*03a0*/  LDS R9, [R4+UR6+-0x3c] ;  /* 0xffffc40604097984 */ /* 0x000e680008000800 */
[----:B------:R-:W2:Y:S04]  /*03b0*/  LDS R10, [R4+UR6+-0x38] ;  /* 0xffffc806040a7984 */ /* 0x000ea80008000800 */
[----:B------:R-:W3:Y:S04]  /*03c0*/  LDS R11, [R4+UR6+-0x34] ;  /* 0xffffcc06040b7984 */ /* 0x000ee80008000800 */
[----:B------:R-:W4:Y:S04]  /*03d0*/  LDS R12, [R4+UR6+-0x30] ;  /* 0xffffd006040c7984 */ /* 0x000f280008000800 */
[----:B------:R-:W5:Y:S04]  /*03e0*/  LDS R13, [R4+UR6+-0x2c] ;  /* 0xffffd406040d7984 */ /* 0x000f680008000800 */
[----:B------:R-:W5:Y:S04]  /*03f0*/  LDS R14, [R4+UR6+-0x28] ;  /* 0xffffd806040e7984 */ /* 0x000f680008000800 */
[----:B------:R-:W5:Y:S04]  /*0400*/  LDS R15, [R4+UR6+-0x24] ;  /* 0xffffdc06040f7984 */ /* 0x000f680008000800 */
[----:B------:R-:W5:Y:S04]  /*0410*/  LDS R6, [R4+UR6+-0x20] ;  /* 0xffffe00604067984 */ /* 0x000f680008000800 */
[----:B------:R-:W5:Y:S01]  /*0420*/  LDS R5, [R4+UR6+-0x1c] ;  /* 0xffffe40604057984 */ /* 0x000f620008000800 */
[----:B0-----:R-:W-:-:S03]  /*0430*/  FADD R8, R8, R7 ;  /* 0x0000000708087221 */ /* 0x001fc60000000000 */
[----:B------:R-:W-:Y:S01]  /*0440*/  LDS R18, [R4+UR6+0x30] ;  /* 0x0000300604127984 */ /* 0x000fe20008000800 */
[----:B-1----:R-:W-:-:S03]  /*0450*/  FADD R9, R8, R9 ;  /* 0x0000000908097221 */ /* 0x002fc60000000000 */
[----:B------:R-:W0:Y:S01]  /*0460*/  LDS R7, [R4+UR6+-0x18] ;  /* 0xffffe80604077984 */ /* 0x000e220008000800 */
[----:B--2---:R-:W-:-:S03]  /*0470*/  FADD R10, R9, R10 ;  /* 0x0000000a090a7221 */ /* 0x004fc60000000000 */
[----:B------:R-:W1:Y:S01]  /*0480*/  LDS R8, [R4+UR6+-0x14] ;  /* 0xffffec0604087984 */ /* 0x000e620008000800 */
[----:B---3--:R-:W-:-:S03]  /*0490*/  FADD R11, R10, R11 ;  /* 0x0000000b0a0b7221 */ /* 0x008fc60000000000 */
[----:B------:R-:W2:Y:S01]  /*04a0*/  LDS R9, [R4+UR6+-0x10] ;  /* 0xfffff00604097984 */ /* 0x000ea20008000800 */
[----:B----4-:R-:W-:-:S03]  /*04b0*/  FADD R12, R11, R12 ;  /* 0x0000000c0b0c7221 */ /* 0x010fc60000000000 */
[----:B------:R-:W3:Y:S01]  /*04c0*/  LDS R10, [R4+UR6+-0xc] ;  /* 0xfffff406040a7984 */ /* 0x000ee20008000800 */
[----:B-----5:R-:W-:-:S03]  /*04d0*/  FADD R13, R12, R13 ;  /* 0x0000000d0c0d7221 */ /* 0x020fc60000000000 */
[----:B------:R-:W4:Y:S01]  /*04e0*/  LDS R11, [R4+UR6+-0x8] ;  /* 0xfffff806040b7984 */ /* 0x000f220008000800 */
[----:B------:R-:W-:-:S03]  /*04f0*/  FADD R14, R13, R14 ;  /* 0x0000000e0d0e7221 */ /* 0x000fc60000000000 */
[----:B------:R-:W5:Y:S01]  /*0500*/  LDS R12, [R4+UR6+-0x4] ;  /* 0xfffffc06040c7984 */ /* 0x000f620008000800 */
[----:B------:R-:W-:-:S03]  /*0510*/  FADD R15, R14, R15 ;  /* 0x0000000f0e0f7221 */ /* 0x000fc60000000000 */
[----:B------:R-:W5:Y:S01]  /*0520*/  LDS R13, [R4+UR6] ;  /* 0x00000006040d7984 */ /* 0x000f620008000800 */
[----:B------:R-:W-:-:S03]  /*0530*/  FADD R16, R15, R6 ;  /* 0x000000060f107221 */ /* 0x000fc60000000000 */
[----:B------:R-:W5:Y:S01]  /*0540*/  LDS R14, [R4+UR6+0x4] ;  /* 0x00000406040e7984 */ /* 0x000f620008000800 */
[----:B------:R-:W-:-:S03]  /*0550*/  FADD R16, R16, R5 ;  /* 0x0000000510107221 */ /* 0x000fc60000000000 */
[----:B------:R-:W5:Y:S04]  /*0560*/  LDS R6, [R4+UR6+0x8] ;  /* 0x0000080604067984 */ /* 0x000f680008000800 */
[----:B------:R-:W5:Y:S01]  /*0570*/  LDS R5, [R4+UR6+0xc] ;  /* 0x00000c0604057984 */ /* 0x000f620008000800 */
[----:B0-----:R-:W-:-:S03]  /*0580*/  FADD R15, R16, R7 ;  /* 0x00000007100f7221 */ /* 0x001fc60000000000 */
[----:B------:R-:W-:Y:S01]  /*0590*/  LDS R20, [R4+UR6+0x34] ;  /* 0x0000340604147984 */ /* 0x000fe20008000800 */
[----:B-1----:R-:W-:-:S03]  /*05a0*/  FADD R16, R15, R8 ;  /* 0x000000080f107221 */ /* 0x002fc60000000000 */
[----:B------:R-:W0:Y:S01]  /*05b0*/  LDS R7, [R4+UR6+0x10] ;  /* 0x0000100604077984 */ /* 0x000e220008000800 */
[----:B--2---:R-:W-:-:S03]  /*05c0*/  FADD R15, R16, R9 ;  /* 0x00000009100f7221 */ /* 0x004fc60000000000 */
[----:B------:R-:W1:Y:S01]  /*05d0*/  LDS R8, [R4+UR6+0x14] ;  /* 0x0000140604087984 */ /* 0x000e620008000800 */
[----:B---3--:R-:W-:-:S03]  /*05e0*/  FADD R16, R15, R10 ;  /* 0x0000000a0f107221 */ /* 0x008fc60000000000 */
[----:B------:R-:W2:Y:S01]  /*05f0*/  LDS R9, [R4+UR6+0x18] ;  /* 0x0000180604097984 */ /* 0x000ea20008000800 */
[----:B----4-:R-:W-:-:S03]  /*0600*/  FADD R15, R16, R11 ;  /* 0x0000000b100f7221 */ /* 0x010fc60000000000 */
[----:B------:R-:W3:Y:S01]  /*0610*/  LDS R10, [R4+UR6+0x1c] ;  /* 0x00001c06040a7984 */ /* 0x000ee20008000800 */
[----:B-----5:R-:W-:-:S03]  /*0620*/  FADD R16, R15, R12 ;  /* 0x0000000c0f107221 */ /* 0x020fc60000000000 */
[----:B------:R-:W4:Y:S01]  /*0630*/  LDS R11, [R4+UR6+0x20] ;  /* 0x00002006040b7984 */ /* 0x000f220008000800 */
[----:B------:R-:W-:-:S03]  /*0640*/  FADD R13, R16, R13 ;  /* 0x0000000d100d7221 */ /* 0x000fc60000000000 */
[----:B------:R-:W5:Y:S01]  /*0650*/  LDS R12, [R4+UR6+0x24] ;  /* 0x00002406040c7984 */ /* 0x000f620008000800 */
[----:B------:R-:W-:-:S03]  /*0660*/  FADD R13, R13, R14 ;  /* 0x0000000e0d0d7221 */ /* 0x000fc60000000000 */
[----:B------:R-:W5:Y:S01]  /*0670*/  LDS R16, [R4+UR6+0x28] ;  /* 0x0000280604107984 */ /* 0x000f620008000800 */
[----:B------:R-:W-:-:S03]  /*0680*/  FADD R6, R13, R6 ;  /* 0x000000060d067221 */ /* 0x000fc60000000000 */
[----:B------:R-:W5:Y:S01]  /*0690*/  LDS R14, [R4+UR6+0x2c] ;  /* 0x00002c06040e7984 */ /* 0x000f620008000800 */
[----:B------:R-:W-:-:S04]  /*06a0*/  FADD R6, R6, R5 ;  /* 0x0000000506067221 */ /* 0x000fc80000000000 */
[----:B0-----:R-:W-:Y:S02]  /*06b0*/  FADD R7, R6, R7 ;  /* 0x0000000706077221 */ /* 0x001fe40000000000 */
[----:B------:R-:W0:Y:S02]  /*06c0*/  LDS R6, [R4+UR6+0x38] ;  /* 0x0000380604067984 */ /* 0x000e240008000800 */
[----:B-1----:R-:W-:Y:S02]  /*06d0*/  FADD R8, R7, R8 ;  /* 0x0000000807087221 */ /* 0x002fe40000000000 */
[----:B------:R-:W1:Y:S01]  /*06e0*/  LDS R7, [R4+UR6+0x3c] ;  /* 0x00003c0604077984 */ /* 0x000e620008000800 */
[----:B------:R-:W-:Y:S01]  /*06f0*/  UIADD3 UR6, UPT, UPT, UR6, 0x80, URZ ;  /* 0x0000008006067890 */ /* 0x000fe2000fffe0ff */
[----:B--2---:R-:W-:-:S03]  /*0700*/  FADD R9, R8, R9 ;  /* 0x0000000908097221 */ /* 0x004fc60000000000 */
[----:B------:R-:W-:Y:S01]  /*0710*/  UISETP.NE.AND UP0, UPT, UR6, 0x440, UPT ;  /* 0x000004400600788c */ /* 0x000fe2000bf05270 */
[----:B---3--:R-:W-:-:S04]  /*0720*/  FADD R10, R9, R10 ;  /* 0x0000000a090a7221 */ /* 0x008fc80000000000 */
[----:B----4-:R-:W-:-:S04]  /*0730*/  FADD R11, R10, R11 ;  /* 0x0000000b0a0b7221 */ /* 0x010fc80000000000 */
[----:B-----5:R-:W-:-:S04]  /*0740*/  FADD R11, R11, R12 ;  /* 0x0000000c0b0b7221 */ /* 0x020fc80000000000 */
[----:B------:R-:W-:-:S04]  /*0750*/  FADD R11, R11, R16 ;  /* 0x000000100b0b7221 */ /* 0x000fc80000000000 */
[----:B------:R-:W-:-:S04]  /*0760*/  FADD R11, R11, R14 ;  /* 0x0000000e0b0b7221 */ /* 0x000fc80000000000 */
[----:B------:R-:W-:-:S04]  /*0770*/  FADD R11, R11, R18 ;  /* 0x000000120b0b7221 */ /* 0x000fc80000000000 */
[----:B------:R-:W-:-:S04]  /*0780*/  FADD R11, R11, R20 ;  /* 0x000000140b0b7221 */ /* 0x000fc80000000000 */
[----:B0-----:R-:W-:-:S04]  /*0790*/  FADD R6, R11, R6 ;  /* 0x000000060b067221 */ /* 0x001fc80000000000 */
[----:B-1----:R-:W-:Y:S01]  /*07a0*/  FADD R7, R6, R7 ;  /* 0x0000000706077221 */ /* 0x002fe20000000000 */
[----:B------:R-:W-:Y:S06]  /*07b0*/  BRA.U UP0, `(.L_x_185) ;  /* 0xfffffff900f47547 */ /* 0x000fec000b83ffff */
[----:B------:R-:W-:Y:S02]  /*07c0*/  ULOP3.LUT UR6, UR4, 0xff, URZ, 0xc0, !UPT ;  /* 0x000000ff04067892 */ /* 0x000fe4000f8ec0ff */
[----:B------:R-:W-:-:S04]  /*07d0*/  UIADD3 UR4, UPT, UPT, UR4, 0x1, URZ ;  /* 0x0000000104047890 */ /* 0x000fc8000fffe0ff */
[----:B------:R-:W-:Y:S01]  /*07e0*/  IADD3 R5, PT, PT, R0, UR6, RZ ;  /* 0x0000000600057c10 */ /* 0x000fe2000fffe0ff */
[----:B------:R-:W-:-:S03]  /*07f0*/  UISETP.NE.AND UP0, UPT, UR4, 0x3e8, UPT ;  /* 0x000003e80400788c */ /* 0x000fc6000bf05270 */
[----:B------:R-:W-:-:S05]  /*0800*/  LEA R6, R5, UR5, 0x2 ;  /* 0x0000000505067c11 */ /* 0x000fca000f8e10ff */
[----:B------:R0:W-:Y:S01]  /*0810*/  STS [R6], R7 ;  /* 0x0000000706007388 */ /* 0x0001e20000000800 */
[----:B------:R-:W-:Y:S05]  /*0820*/  BRA.U UP0, `(.L_x_186) ;  /* 0xfffffff900d47547 */ /* 0x000fea000b83ffff */
[----:B------:R-:W-:Y:S01]  /*0830*/  STG.E desc[UR8][R2.64], R7 ;  /* 0x0000000702007986 */ /* 0x000fe2000c101908 */
[----:B------:R-:W-:Y:S05]  /*0840*/  EXIT ;  /* 0x000000000000794d */ /* 0x000fea0003800000 */
        .weak           $__internal_10_$__cuda_sm20_div_u16
        .type           $__internal_10_$__cuda_sm20_div_u16,@function
        .size           $__internal_10_$__cuda_sm20_div_u16,(.L_x_270 - $__internal_10_$__cuda_sm20_div_u16)
$__internal_10_$__cuda_sm20_div_u16:
[----:B------:R-:W0:Y:S01]  /*0850*/  I2F.U16 R8, R7 ;  /* 0x0000000700087306 */ /* 0x000e220000101000 */
[----:B------:R-:W-:Y:S01]  /*0860*/  IMAD.MOV.U32 R9, RZ, RZ, 0x4b800000 ;  /* 0x4b800000ff097424 */ /* 0x000fe200078e00ff */
[----:B------:R-:W-:Y:S02]  /*0870*/  I2FP.F32.U32.RZ R6, R6 ;  /* 0x0000000600067245 */ /* 0x000fe4000020d000 */
[C---:B0-----:R-:W-:Y:S02]  /*0880*/  FSETP.GEU.AND P1, PT, |R8|.reuse, 1.175494350822287508e-38, PT ;  /* 0x008000000800780b */ /* 0x041fe40003f2e200 */
[----:B------:R-:W-:Y:S02]  /*0890*/  FSETP.GT.AND P0, PT, |R8|, 8.50705917302346158658e+37, PT ;  /* 0x7e8000000800780b */ /* 0x000fe40003f04200 */
[----:B------:R-:W-:-:S04]  /*08a0*/  FSEL R9, R9, 1, !P1 ;  /* 0x3f80000009097808 */ /* 0x000fc80004800000 */
[----:B------:R-:W-:Y:S02]  /*08b0*/  FSEL R9, R9, 0.25, !P0 ;  /* 0x3e80000009097808 */ /* 0x000fe40004000000 */
[----:B------:R-:W-:Y:S01]  /*08c0*/  ISETP.NE.U32.AND P0, PT, R7, RZ, PT ;  /* 0x000000ff0700720c */ /* 0x000fe20003f05070 */
[----:B------:R-:W-:Y:S02]  /*08d0*/  HFMA2 R7, -RZ, RZ, 0, 0 ;  /* 0x00000000ff077431 */ /* 0x000fe400000001ff */
[----:B------:R-:W-:-:S06]  /*08e0*/  FMUL R8, R8, R9 ;  /* 0x0000000908087220 */ /* 0x000fcc0000400000 */
[----:B------:R-:W0:Y:S02]  /*08f0*/  MUFU.RCP R8, R8 ;  /* 0x0000000800087308 */ /* 0x000e240000001000 */
[----:B0-----:R-:W-:-:S05]  /*0900*/  FMUL R9, R9, R8 ;  /* 0x0000000809097220 */ /* 0x001fca0000400000 */
[----:B------:R-:W-:-:S05]  /*0910*/  IADD3 R9, PT, PT, R9, 0x2, RZ ;  /* 0x0000000209097810 */ /* 0x000fca0007ffe0ff */
[----:B------:R-:W-:Y:S01]  /*0920*/  FMUL.RZ R9, R6, R9 ;  /* 0x0000000906097220 */ /* 0x000fe2000040c000 */
[----:B------:R-:W-:-:S05]  /*0930*/  MOV R6, R11 ;  /* 0x0000000b00067202 */ /* 0x000fca0000000f00 */
[----:B------:R-:W0:Y:S02]  /*0940*/  F2I.U32.TRUNC.NTZ R9, R9 ;  /* 0x0000000900097305 */ /* 0x000e24000020f000 */
[----:B0-----:R-:W-:Y:S02]  /*0950*/  LOP3.LUT R10, R9, 0xffff, RZ, 0xc0, !PT ;  /* 0x0000ffff090a7812 */ /* 0x001fe400078ec0ff */
[----:B------:R-:W-:Y:S01]  /*0960*/  @!P0 MOV R10, 0xffffffff ;  /* 0xffffffff000a8802 */ /* 0x000fe20000000f00 */
[----:B------:R-:W-:Y:S06]  /*0970*/  RET.REL.NODEC R6 `(_Z11add_vectorsILi9EfEvPf) ;  /* 0xfffffff406a07950 */ /* 0x000fec0003c3ffff */
.L_x_187:
        /* <DEDUP_REMOVED lines=16> */
.L_x_270:


//--------------------- .text._Z11add_vectorsILi8EfEvPf --------------------------
	.section	.text._Z11add_vectorsILi8EfEvPf,"ax",@progbits
	.align	128
        .global         _Z11add_vectorsILi8EfEvPf
        .type           _Z11add_vectorsILi8EfEvPf,@function
        .size           _Z11add_vectorsILi8EfEvPf,(.L_x_271 - _Z11add_vectorsILi8EfEvPf)
        .other          _Z11add_vectorsILi8EfEvPf,@"STO_CUDA_ENTRY STV_DEFAULT"
_Z11add_vectorsILi8EfEvPf:
.text._Z11add_vectorsILi8EfEvPf:
        /* <DEDUP_REMOVED lines=14> */
[----:B-----5:R-:W-:Y:S05]  /*00e0*/  CALL.REL.NOINC `($__internal_11_$__cuda_sm20_div_u16) ;  /* 0x0000000400d87944 */ /* 0x020fea0003c00000 */
        /* <DEDUP_REMOVED lines=10> */
.L_x_190:
[----:B------:R-:W-:Y:S01]  /*0190*/  LEA R9, R6, R7, 0x2 ;  /* 0x0000000706097211 */ /* 0x000fe200078e10ff */
[----:B------:R-:W-:Y:S01]  /*01a0*/  VIADD R8, R8, 0x1 ;  /* 0x0000000108087836 */ /* 0x000fe20000000000 */
[----:B------:R-:W-:-:S03]  /*01b0*/  IADD3 R6, PT, PT, R5, R6, RZ ;  /* 0x0000000605067210 */ /* 0x000fc60007ffe0ff */
[----:B------:R0:W-:Y:S01]  /*01c0*/  STS [R9], R4 ;  /* 0x0000000409007388 */ /* 0x0001e20000000800 */
[----:B------:R-:W-:-:S04]  /*01d0*/  LOP3.LUT R10, R8, R11, RZ, 0x3c, !PT ;  /* 0x0000000b080a7212 */ /* 0x000fc800078e3cff */
[----:B------:R-:W-:-:S13]  /*01e0*/  ISETP.NE.AND P0, PT, R10, 0x2, PT ;  /* 0x000000020a00780c */ /* 0x000fda0003f05270 */
[----:B0-----:R-:W-:Y:S05]  /*01f0*/  @P0 BRA `(.L_x_190) ;  /* 0xfffffffc00e40947 */ /* 0x001fea000383ffff */
.L_x_189:
[----:B------:R-:W-:Y:S05]  /*0200*/  BSYNC.RECONVERGENT B0 ;  /* 0x0000000000007941 */ /* 0x000fea0003800200 */
.L_x_188:
[----:B------:R-:W0:Y:S01]  /*0210*/  S2UR UR5, SR_CgaCtaId ;  /* 0x00000000000579c3 */ /* 0x000e220000008800 */
[----:B------:R-:W-:Y:S01]  /*0220*/  BSSY.RECONVERGENT B0, `(.L_x_191) ;  /* 0x000000e000007945 */ /* 0x000fe20003800200 */
[----:B------:R-:W-:Y:S02]  /*0230*/  UMOV UR4, 0x400 ;  /* 0x0000040000047882 */ /* 0x000fe40000000000 */
[----:B0-----:R-:W-:-:S12]  /*0240*/  ULEA UR5, UR5, UR4, 0x18 ;  /* 0x0000000405057291 */ /* 0x001fd8000f8ec0ff */
.L_x_192:
        /* <DEDUP_REMOVED lines=12> */
.L_x_191:
[----:B0-----:R-:W-:Y:S01]  /*0310*/  SHF.L.U32 R4, R0, 0x7, RZ ;  /* 0x0000000700047819 */ /* 0x001fe200000006ff */
[----:B------:R-:W-:Y:S01]  /*0320*/  HFMA2 R7, -RZ, RZ, 0, 0 ;  /* 0x00000000ff077431 */ /* 0x000fe200000001ff */
[----:B------:R-:W-:Y:S01]  /*0330*/  SHF.R.U32.HI R5, RZ, 0x1, R0 ;  /* 0x00000001ff057819 */ /* 0x000fe20000011600 */
[----:B------:R-:W-:Y:S01]  /*0340*/  UMOV UR4, URZ ;  /* 0x000000ff00047c82 */ /* 0x000fe20008000000 */
[----:B------:R-:W-:Y:S02]  /*0350*/  LOP3.LUT R4, R4, 0x380, RZ, 0xc0, !PT ;  /* 0x0000038004047812 */ /* 0x000fe400078ec0ff */
[----:B------:R-:W-:-:S04]  /*0360*/  LOP3.LUT R5, R5, 0x1fc, RZ, 0xc0, !PT ;  /* 0x000001fc05057812 */ /* 0x000fc800078ec0ff */
[----:B------:R-:W-:-:S07]  /*0370*/  IADD3 R4, PT, PT, R4, UR5, R5 ;  /* 0x0000000504047c10 */ /* 0x000fce000fffe005 */
.L_x_194:
[----:B0-----:R-:W-:-:S05]  /*0380*/  UMOV UR6, 0x40 ;  /* 0x0000004000067882 */ /* 0x001fca0000000000 */
.L_x_193:
        /* <DEDUP_REMOVED lines=76> */
        .weak           $__internal_11_$__cuda_sm20_div_u16
        .type           $__internal_11_$__cuda_sm20_div_u16,@function
        .size           $__internal_11_$__cuda_sm20_div_u16,(.L_x_271 - $__internal_11_$__cuda_sm20_div_u16)
$__internal_11_$__cuda_sm20_div_u16:
        /* <DEDUP_REMOVED lines=18> */
[----:B------:R-:W-:Y:S06]  /*0970*/  RET.REL.NODEC R6 `(_Z11add_vectorsILi8EfEvPf) ;  /* 0xfffffff406a07950 */ /* 0x000fec0003c3ffff */
.L_x_195:
        /* <DEDUP_REMOVED lines=16> */
.L_x_271:


//--------------------- .text._Z11add_vectorsILi7EfEvPf --------------------------
	.section	.text._Z11add_vectorsILi7EfEvPf,"ax",@progbits
	.align	128
        .global         _Z11add_vectorsILi7EfEvPf
        .type           _Z11add_vectorsILi7EfEvPf,@function
        .size           _Z11add_vectorsILi7EfEvPf,(.L_x_272 - _Z11add_vectorsILi7EfEvPf)
        .other          _Z11add_vectorsILi7EfEvPf,@"STO_CUDA_ENTRY STV_DEFAULT"
_Z11add_vectorsILi7EfEvPf:
.text._Z11add_vectorsILi7EfEvPf:
        /* <DEDUP_REMOVED lines=14> */
[----:B-----5:R-:W-:Y:S05]  /*00e0*/  CALL.REL.NOINC `($__internal_12_$__cuda_sm20_div_u16) ;  /* 0x0000000400d47944 */ /* 0x020fea0003c00000 */
        /* <DEDUP_REMOVED lines=10> */
.L_x_198:
[----:B------:R-:W-:Y:S02]  /*0190*/  LEA R9, R6, R7, 0x2 ;  /* 0x0000000706097211 */ /* 0x000fe400078e10ff */
[----:B------:R-:W-:Y:S02]  /*01a0*/  IADD3 R8, PT, PT, R8, 0x1, RZ ;  /* 0x0000000108087810 */ /* 0x000fe40007ffe0ff */
[----:B------:R-:W-:Y:S01]  /*01b0*/  IADD3 R6, PT, PT, R5, R6, RZ ;  /* 0x0000000605067210 */ /* 0x000fe20007ffe0ff */
[----:B------:R0:W-:Y:S01]  /*01c0*/  STS [R9], R4 ;  /* 0x0000000409007388 */ /* 0x0001e20000000800 */
[----:B------:R-:W-:-:S04]  /*01d0*/  LOP3.LUT R10, R8, R11, RZ, 0x3c, !PT ;  /* 0x0000000b080a7212 */ /* 0x000fc800078e3cff */
[----:B------:R-:W-:-:S13]  /*01e0*/  ISETP.NE.AND P0, PT, R10, 0x2, PT ;  /* 0x000000020a00780c */ /* 0x000fda0003f05270 */
[----:B0-----:R-:W-:Y:S05]  /*01f0*/  @P0 BRA `(.L_x_198) ;  /* 0xfffffffc00e40947 */ /* 0x001fea000383ffff */
.L_x_197:
[----:B------:R-:W-:Y:S05]  /*0200*/  BSYNC.RECONVERGENT B0 ;  /* 0x0000000000007941 */ /* 0x000fea0003800200 */
.L_x_196:
[----:B------:R-:W0:Y:S01]  /*0210*/  S2UR UR5, SR_CgaCtaId ;  /* 0x00000000000579c3 */ /* 0x000e220000008800 */
[----:B------:R-:W-:Y:S01]  /*0220*/  BSSY.RECONVERGENT B0, `(.L_x_199) ;  /* 0x000000e000007945 */ /* 0x000fe20003800200 */
[----:B------:R-:W-:Y:S02]  /*0230*/  UMOV UR4, 0x400 ;  /* 0x0000040000047882 */ /* 0x000fe40000000000 */
[----:B0-----:R-:W-:-:S12]  /*0240*/  ULEA UR5, UR5, UR4, 0x18 ;  /* 0x0000000405057291 */ /* 0x001fd8000f8ec0ff */
.L_x_200:
[----:B0-----:R-:W-:Y:S02]  /*0250*/  LEA R10, R6, UR5, 0x2 ;  /* 0x00000005060a7c11 */ /* 0x001fe4000f8e10ff */
[C---:B------:R-:W-:Y:S02]  /*0260*/  LEA R6, R5.reuse, R6, 0x2 ;  /* 0x0000000605067211 */ /* 0x040fe400078e10ff */
[----:B------:R-:W-:Y:S01]  /*0270*/  LEA R7, R5, R10, 0x2 ;  /* 0x0000000a05077211 */ /* 0x000fe200078e10ff */
[----:B------:R0:W-:Y:S01]  /*0280*/  STS [R10], R4 ;  /* 0x000000040a007388 */ /* 0x0001e20000000800 */
[----:B------:R-:W-:-:S03]  /*0290*/  ISETP.GE.U32.AND P0, PT, R6, 0x1000, PT ;  /* 0x000010000600780c */ /* 0x000fc60003f06070 */
[C---:B------:R-:W-:Y:S01]  /*02a0*/  IMAD R8, R5.reuse, 0x4, R7 ;  /* 0x0000000405087824 */ /* 0x040fe200078e0207 */
[----:B------:R0:W-:Y:S04]  /*02b0*/  STS [R7], R4 ;  /* 0x0000000407007388 */ /* 0x0001e80000000800 */
[----:B------:R-:W-:Y:S01]  /*02c0*/  LEA R9, R5, R8, 0x2 ;  /* 0x0000000805097211 */ /* 0x000fe200078e10ff */
[----:B------:R0:W-:Y:S04]  /*02d0*/  STS [R8], R4 ;  /* 0x0000000408007388 */ /* 0x0001e80000000800 */
[----:B------:R0:W-:Y:S01]  /*02e0*/  STS [R9], R4 ;  /* 0x0000000409007388 */ /* 0x0001e20000000800 */
[----:B------:R-:W-:Y:S05]  /*02f0*/  @!P0 BRA `(.L_x_200) ;  /* 0xfffffffc00d48947 */ /* 0x000fea000383ffff */
[----:B------:R-:W-:Y:S05]  /*0300*/  BSYNC.RECONVERGENT B0 ;  /* 0x0000000000007941 */ /* 0x000fea0003800200 */
.L_x_199:
[C---:B0-----:R-:W-:Y:S01]  /*0310*/  SHF.L.U32 R4, R0.reuse, 0x7, RZ ;  /* 0x0000000700047819 */ /* 0x041fe200000006ff */
[----:B------:R-:W-:Y:S01]  /*0320*/  HFMA2 R7, -RZ, RZ, 0, 0 ;  /* 0x00000000ff077431 */ /* 0x000fe200000001ff */
[----:B------:R-:W-:Y:S01]  /*0330*/  LOP3.LUT R5, R0, 0x3fc, RZ, 0xc0, !PT ;  /* 0x000003fc00057812 */ /* 0x000fe200078ec0ff */
[----:B------:R-:W-:Y:S01]  /*0340*/  UMOV UR4, URZ ;  /* 0x000000ff00047c82 */ /* 0x000fe20008000000 */
[----:B------:R-:W-:-:S04]  /*0350*/  LOP3.LUT R4, R4, 0x180, RZ, 0xc0, !PT ;  /* 0x0000018004047812 */ /* 0x000fc800078ec0ff */
[----:B------:R-:W-:-:S07]  /*0360*/  IADD3 R4, PT, PT, R4, UR5, R5 ;  /* 0x0000000504047c10 */ /* 0x000fce000fffe005 */
.L_x_202:
[----:B0-----:R-:W-:-:S05]  /*0370*/  UMOV UR6, 0x40 ;  /* 0x0000004000067882 */ /* 0x001fca0000000000 */
.L_x_201:
        /* <DEDUP_REMOVED lines=69> */
[----:B------:R-:W-:Y:S01]  /*07d0*/  VIADD R5, R0, UR6 ;  /* 0x0000000600057c36 */ /* 0x000fe20008000000 */
[----:B------:R-:W-:-:S04]  /*07e0*/  UISETP.NE.AND UP0, UPT, UR4, 0x3e8, UPT ;  /* 0x000003e80400788c */ /* 0x000fc8000bf05270 */
[----:B------:R-:W-:-:S05]  /*07f0*/  LEA R6, R5, UR5, 0x2 ;  /* 0x0000000505067c11 */ /* 0x000fca000f8e10ff */
[----:B------:R0:W-:Y:S01]  /*0800*/  STS [R6], R7 ;  /* 0x0000000706007388 */ /* 0x0001e20000000800 */
[----:B------:R-:W-:Y:S05]  /*0810*/  BRA.U UP0, `(.L_x_202) ;  /* 0xfffffff900d47547 */ /* 0x000fea000b83ffff */
[----:B------:R-:W-:Y:S01]  /*0820*/  STG.E desc[UR8][R2.64], R7 ;  /* 0x0000000702007986 */ /* 0x000fe2000c101908 */
[----:B------:R-:W-:Y:S05]  /*0830*/  EXIT ;  /* 0x000000000000794d */ /* 0x000fea0003800000 */
        .weak           $__internal_12_$__cuda_sm20_div_u16
        .type           $__internal_12_$__cuda_sm20_div_u16,@function
        .size           $__internal_12_$__cuda_sm20_div_u16,(.L_x_272 - $__internal_12_$__cuda_sm20_div_u16)
$__internal_12_$__cuda_sm20_div_u16:
[----:B------:R-:W0:Y:S01]  /*0840*/  I2F.U16 R8, R7 ;  /* 0x0000000700087306 */ /* 0x000e220000101000 */
[----:B------:R-:W-:Y:S01]  /*0850*/  HFMA2 R9, -RZ, RZ, 15, 0 ;  /* 0x4b800000ff097431 */ /* 0x000fe200000001ff */
        /* <DEDUP_REMOVED lines=16> */
[----:B------:R-:W-:Y:S06]  /*0960*/  RET.REL.NODEC R6 `(_Z11add_vectorsILi7EfEvPf) ;  /* 0xfffffff406a47950 */ /* 0x000fec0003c3ffff */
.L_x_203:
        /* <DEDUP_REMOVED lines=9> */
.L_x_272:


//--------------------- .text._Z11add_vectorsILi6EfEvPf --------------------------
	.section	.text._Z11add_vectorsILi6EfEvPf,"ax",@progbits
	.align	128
        .global         _Z11add_vectorsILi6EfEvPf
        .type           _Z11add_vectorsILi6EfEvPf,@function
        .size           _Z11add_vectorsILi6EfEvPf,(.L_x_273 - _Z11add_vectorsILi6EfEvPf)
        .other          _Z11add_vectorsILi6EfEvPf,@"STO_CUDA_ENTRY STV_DEFAULT"
_Z11add_vectorsILi6EfEvPf:
.text._Z11add_vectorsILi6EfEvPf:
        /* <DEDUP_REMOVED lines=14> */
[----:B-----5:R-:W-:Y:S05]  /*00e0*/  CALL.REL.NOINC `($__internal_13_$__cuda_sm20_div_u16) ;  /* 0x0000000400d87944 */ /* 0x020fea0003c00000 */
        /* <DEDUP_REMOVED lines=10> */
.L_x_206:
[----:B------:R-:W-:Y:S01]  /*0190*/  LEA R9, R6, R7, 0x2 ;  /* 0x0000000706097211 */ /* 0x000fe200078e10ff */
[----:B------:R-:W-:Y:S01]  /*01a0*/  VIADD R8, R8, 0x1 ;  /* 0x0000000108087836 */ /* 0x000fe20000000000 */
[----:B------:R-:W-:-:S03]  /*01b0*/  IADD3 R6, PT, PT, R5, R6, RZ ;  /* 0x0000000605067210 */ /* 0x000fc60007ffe0ff */
[----:B------:R0:W-:Y:S01]  /*01c0*/  STS [R9], R4 ;  /* 0x0000000409007388 */ /* 0x0001e20000000800 */
[----:B------:R-:W-:-:S04]  /*01d0*/  LOP3.LUT R10, R8, R11, RZ, 0x3c, !PT ;  /* 0x0000000b080a7212 */ /* 0x000fc800078e3cff */
[----:B------:R-:W-:-:S13]  /*01e0*/  ISETP.NE.AND P0, PT, R10, 0x2, PT ;  /* 0x000000020a00780c */ /* 0x000fda0003f05270 */
[----:B0-----:R-:W-:Y:S05]  /*01f0*/  @P0 BRA `(.L_x_206) ;  /* 0xfffffffc00e40947 */ /* 0x001fea000383ffff */
.L_x_205:
[----:B------:R-:W-:Y:S05]  /*0200*/  BSYNC.RECONVERGENT B0 ;  /* 0x0000000000007941 */ /* 0x000fea0003800200 */
.L_x_204:
[----:B------:R-:W0:Y:S01]  /*0210*/  S2UR UR5, SR_CgaCtaId ;  /* 0x00000000000579c3 */ /* 0x000e220000008800 */
[----:B------:R-:W-:Y:S01]  /*0220*/  BSSY.RECONVERGENT B0, `(.L_x_207) ;  /* 0x000000e000007945 */ /* 0x000fe20003800200 */
[----:B------:R-:W-:Y:S02]  /*0230*/  UMOV UR4, 0x400 ;  /* 0x0000040000047882 */ /* 0x000fe40000000000 */
[----:B0-----:R-:W-:-:S12]  /*0240*/  ULEA UR5, UR5, UR4, 0x18 ;  /* 0x0000000405057291 */ /* 0x001fd8000f8ec0ff */
.L_x_208:
[----:B0-----:R-:W-:Y:S01]  /*0250*/  LEA R10, R6, UR5, 0x2 ;  /* 0x00000005060a7c11 */ /* 0x001fe2000f8e10ff */
[----:B------:R-:W-:-:S03]  /*0260*/  IMAD R6, R5, 0x4, R6 ;  /* 0x0000000405067824 */ /* 0x000fc600078e0206 */
[C---:B------:R-:W-:Y:S01]  /*0270*/  LEA R7, R5.reuse, R10, 0x2 ;  /* 0x0000000a05077211 */ /* 0x040fe200078e10ff */
[----:B------:R0:W-:Y:S01]  /*0280*/  STS [R10], R4 ;  /* 0x000000040a007388 */ /* 0x0001e20000000800 */
[----:B------:R-:W-:Y:S02]  /*0290*/  ISETP.GE.U32.AND P0, PT, R6, 0x1000, PT ;  /* 0x000010000600780c */ /* 0x000fe40003f06070 */
[C---:B------:R-:W-:Y:S01]  /*02a0*/  LEA R8, R5.reuse, R7, 0x2 ;  /* 0x0000000705087211 */ /* 0x040fe200078e10ff */
[----:B------:R0:W-:Y:S03]  /*02b0*/  STS [R7], R4 ;  /* 0x0000000407007388 */ /* 0x0001e60000000800 */
[----:B------:R-:W-:Y:S01]  /*02c0*/  LEA R9, R5, R8, 0x2 ;  /* 0x0000000805097211 */ /* 0x000fe200078e10ff */
[----:B------:R0:W-:Y:S04]  /*02d0*/  STS [R8], R4 ;  /* 0x0000000408007388 */ /* 0x0001e80000000800 */
[----:B------:R0:W-:Y:S02]  /*02e0*/  STS [R9], R4 ;  /* 0x0000000409007388 */ /* 0x0001e40000000800 */
[----:B------:R-:W-:Y:S05]  /*02f0*/  @!P0 BRA `(.L_x_208) ;  /* 0xfffffffc00d48947 */ /* 0x000fea000383ffff */
[----:B------:R-:W-:Y:S05]  /*0300*/  BSYNC.RECONVERGENT B0 ;  /* 0x0000000000007941 */ /* 0x000fea0003800200 */
.L_x_207:
[C---:B0-----:R-:W-:Y:S01]  /*0310*/  SHF.L.U32 R4, R0.reuse, 0x7, RZ ;  /* 0x0000000700047819 */ /* 0x041fe200000006ff */
[----:B------:R-:W-:Y:S01]  /*0320*/  HFMA2 R7, -RZ, RZ, 0, 0 ;  /* 0x00000000ff077431 */ /* 0x000fe200000001ff */
[----:B------:R-:W-:Y:S01]  /*0330*/  SHF.L.U32 R5, R0, 0x1, RZ ;  /* 0x0000000100057819 */ /* 0x000fe200000006ff */
[----:B------:R-:W-:Y:S01]  /*0340*/  UMOV UR4, URZ ;  /* 0x000000ff00047c82 */ /* 0x000fe20008000000 */
[----:B------:R-:W-:Y:S02]  /*0350*/  LOP3.LUT R4, R4, 0x80, RZ, 0xc0, !PT ;  /* 0x0000008004047812 */ /* 0x000fe400078ec0ff */
[----:B------:R-:W-:-:S04]  /*0360*/  LOP3.LUT R5, R5, 0x7fc, RZ, 0xc0, !PT ;  /* 0x000007fc05057812 */ /* 0x000fc800078ec0ff */
[----:B------:R-:W-:-:S07]  /*0370*/  IADD3 R4, PT, PT, R4, UR5, R5 ;  /* 0x0000000504047c10 */ /* 0x000fce000fffe005 */
.L_x_210:
[----:B0-----:R-:W-:-:S05]  /*0380*/  UMOV UR6, 0x40 ;  /* 0x0000004000067882 */ /* 0x001fca0000000000 */
.L_x_209:
        /* <DEDUP_REMOVED lines=76> */
        .weak           $__internal_13_$__cuda_sm20_div_u16
        .type           $__internal_13_$__cuda_sm20_div_u16,@function
        .size           $__internal_13_$__cuda_sm20_div_u16,(.L_x_273 - $__internal_13_$__cuda_sm20_div_u16)
$__internal_13_$__cuda_sm20_div_u16:
        /* <DEDUP_REMOVED lines=18> */
[----:B------:R-:W-:Y:S06]  /*0970*/  RET.REL.NODEC R6 `(_Z11add_vectorsILi6EfEvPf) ;  /* 0xfffffff406a07950 */ /* 0x000fec0003c3ffff */
.L_x_211:
        /* <DEDUP_REMOVED lines=16> */
.L_x_273:


//--------------------- .text._Z11add_vectorsILi1EfEvPf --------------------------
	.section	.text._Z11add_vectorsILi1EfEvPf,"ax",@progbits
	.align	128
        .global         _Z11add_vectorsILi1EfEvPf
        .type           _Z11add_vectorsILi1EfEvPf,@function
        .size           _Z11add_vectorsILi1EfEvPf,(.L_x_274 - _Z11add_vectorsILi1EfEvPf)
        .other          _Z11add_vectorsILi1EfEvPf,@"STO_CUDA_ENTRY STV_DEFAULT"
_Z11add_vectorsILi1EfEvPf:
.text._Z11add_vectorsILi1EfEvPf:
        /* <DEDUP_REMOVED lines=14> */
[----:B-----5:R-:W-:Y:S05]  /*00e0*/  CALL.REL.NOINC `($__internal_14_$__cuda_sm20_div_u16) ;  /* 0x0000000400d07944 */ /* 0x020fea0003c00000 */
        /* <DEDUP_REMOVED lines=10> */
.L_x_214:
[----:B------:R-:W-:Y:S02]  /*0190*/  LEA R9, R6, R7, 0x2 ;  /* 0x0000000706097211 */ /* 0x000fe400078e10ff */
[----:B------:R-:W-:Y:S02]  /*01a0*/  IADD3 R8, PT, PT, R8, 0x1, RZ ;  /* 0x0000000108087810 */ /* 0x000fe40007ffe0ff */
[----:B------:R-:W-:Y:S01]  /*01b0*/  IADD3 R6, PT, PT, R5, R6, RZ ;  /* 0x0000000605067210 */ /* 0x000fe20007ffe0ff */
[----:B------:R0:W-:Y:S01]  /*01c0*/  STS [R9], R4 ;  /* 0x0000000409007388 */ /* 0x0001e20000000800 */
[----:B------:R-:W-:-:S04]  /*01d0*/  LOP3.LUT R10, R8, R11, RZ, 0x3c, !PT ;  /* 0x0000000b080a7212 */ /* 0x000fc800078e3cff */
[----:B------:R-:W-:-:S13]  /*01e0*/  ISETP.NE.AND P0, PT, R10, 0x2, PT ;  /* 0x000000020a00780c */ /* 0x000fda0003f05270 */
[----:B0-----:R-:W-:Y:S05]  /*01f0*/  @P0 BRA `(.L_x_214) ;  /* 0xfffffffc00e40947 */ /* 0x001fea000383ffff */
.L_x_213:
[----:B------:R-:W-:Y:S05]  /*0200*/  BSYNC.RECONVERGENT B0 ;  /* 0x0000000000007941 */ /* 0x000fea0003800200 */
.L_x_212:
[----:B------:R-:W0:Y:S01]  /*0210*/  S2UR UR5, SR_CgaCtaId ;  /* 0x00000000000579c3 */ /* 0x000e220000008800 */
[----:B------:R-:W-:Y:S01]  /*0220*/  BSSY.RECONVERGENT B0, `(.L_x_215) ;  /* 0x000000e000007945 */ /* 0x000fe20003800200 */
[----:B------:R-:W-:Y:S02]  /*0230*/  UMOV UR4, 0x400 ;  /* 0x0000040000047882 */ /* 0x000fe40000000000 */
[----:B0-----:R-:W-:-:S12]  /*0240*/  ULEA UR5, UR5, UR4, 0x18 ;  /* 0x0000000405057291 */ /* 0x001fd8000f8ec0ff */
.L_x_216:
        /* <DEDUP_REMOVED lines=12> */
.L_x_215:
[----:B0-----:R-:W-:Y:S01]  /*0310*/  SHF.R.U32.HI R4, RZ, 0x3, R0 ;  /* 0x00000003ff047819 */ /* 0x001fe20000011600 */
[----:B------:R-:W-:Y:S01]  /*0320*/  HFMA2 R7, -RZ, RZ, 0, 0 ;  /* 0x00000000ff077431 */ /* 0x000fe200000001ff */
[----:B------:R-:W-:Y:S02]  /*0330*/  UMOV UR4, URZ ;  /* 0x000000ff00047c82 */ /* 0x000fe40008000000 */
[----:B------:R-:W-:-:S04]  /*0340*/  LOP3.LUT R4, R4, 0x7c, RZ, 0xc0, !PT ;  /* 0x0000007c04047812 */ /* 0x000fc800078ec0ff */
[----:B------:R-:W-:-:S07]  /*0350*/  IADD3 R4, PT, PT, R4, UR5, RZ ;  /* 0x0000000504047c10 */ /* 0x000fce000fffe0ff */
.L_x_218:
[----:B0-----:R-:W-:-:S05]  /*0360*/  UMOV UR6, 0x40 ;  /* 0x0000004000067882 */ /* 0x001fca0000000000 */
.L_x_217:
        /* <DEDUP_REMOVED lines=76> */
        .weak           $__internal_14_$__cuda_sm20_div_u16
        .type           $__internal_14_$__cuda_sm20_div_u16,@function
        .size           $__internal_14_$__cuda_sm20_div_u16,(.L_x_274 - $__internal_14_$__cuda_sm20_div_u16)
$__internal_14_$__cuda_sm20_div_u16:
        /* <DEDUP_REMOVED lines=18> */
[----:B------:R-:W-:Y:S06]  /*0950*/  RET.REL.NODEC R6 `(_Z11add_vectorsILi1EfEvPf) ;  /* 0xfffffff406a87950 */ /* 0x000fec0003c3ffff */
.L_x_219:
        /* <DEDUP_REMOVED lines=10> */
.L_x_274:


//--------------------- .text._Z11add_vectorsILi5EfEvPf --------------------------
	.section	.text._Z11add_vectorsILi5EfEvPf,"ax",@progbits
	.align	128
        .global         _Z11add_vectorsILi5EfEvPf
        .type           _Z11add_vectorsILi5EfEvPf,@function
        .size           _Z11add_vectorsILi5EfEvPf,(.L_x_275 - _Z11add_vectorsILi5EfEvPf)
        .other          _Z11add_vectorsILi5EfEvPf,@"STO_CUDA_ENTRY STV_DEFAULT"
_Z11add_vectorsILi5EfEvPf:
.text._Z11add_vectorsILi5EfEvPf:
        /* <DEDUP_REMOVED lines=14> */
[----:B-----5:R-:W-:Y:S05]  /*00e0*/  CALL.REL.NOINC `($__internal_15_$__cuda_sm20_div_u16) ;  /* 0x0000000400d07944 */ /* 0x020fea0003c00000 */
        /* <DEDUP_REMOVED lines=10> */
.L_x_222:
[----:B------:R-:W-:Y:S02]  /*0190*/  LEA R9, R6, R7, 0x2 ;  /* 0x0000000706097211 */ /* 0x000fe400078e10ff */
[----:B------:R-:W-:Y:S02]  /*01a0*/  IADD3 R8, PT, PT, R8, 0x1, RZ ;  /* 0x0000000108087810 */ /* 0x000fe40007ffe0ff */
[----:B------:R-:W-:Y:S01]  /*01b0*/  IADD3 R6, PT, PT, R5, R6, RZ ;  /* 0x0000000605067210 */ /* 0x000fe20007ffe0ff */
[----:B------:R0:W-:Y:S01]  /*01c0*/  STS [R9], R4 ;  /* 0x0000000409007388 */ /* 0x0001e20000000800 */
[----:B------:R-:W-:-:S04]  /*01d0*/  LOP3.LUT R10, R8, R11, RZ, 0x3c, !PT ;  /* 0x0000000b080a7212 */ /* 0x000fc800078e3cff */
[----:B------:R-:W-:-:S13]  /*01e0*/  ISETP.NE.AND P0, PT, R10, 0x2, PT ;  /* 0x000000020a00780c */ /* 0x000fda0003f05270 */
[----:B0-----:R-:W-:Y:S05]  /*01f0*/  @P0 BRA `(.L_x_222) ;  /* 0xfffffffc00e40947 */ /* 0x001fea000383ffff */
.L_x_221:
[----:B------:R-:W-:Y:S05]  /*0200*/  BSYNC.RECONVERGENT B0 ;  /* 0x0000000000007941 */ /* 0x000fea0003800200 */
.L_x_220:
[----:B------:R-:W0:Y:S01]  /*0210*/  S2UR UR5, SR_CgaCtaId ;  /* 0x00000000000579c3 */ /* 0x000e220000008800 */
[----:B------:R-:W-:Y:S01]  /*0220*/  BSSY.RECONVERGENT B0, `(.L_x_223) ;  /* 0x000000e000007945 */ /* 0x000fe20003800200 */
[----:B------:R-:W-:Y:S02]  /*0230*/  UMOV UR4, 0x400 ;  /* 0x0000040000047882 */ /* 0x000fe40000000000 */
[----:B0-----:R-:W-:-:S12]  /*0240*/  ULEA UR5, UR5, UR4, 0x18 ;  /* 0x0000000405057291 */ /* 0x001fd8000f8ec0ff */
.L_x_224:
        /* <DEDUP_REMOVED lines=12> */
.L_x_223:
[----:B0-----:R-:W-:Y:S01]  /*0310*/  SHF.R.U32.HI R4, RZ, 0x2, R0 ;  /* 0x00000002ff047819 */ /* 0x001fe20000011600 */
[----:B------:R-:W-:Y:S01]  /*0320*/  HFMA2 R7, -RZ, RZ, 0, 0 ;  /* 0x00000000ff077431 */ /* 0x000fe200000001ff */
[----:B------:R-:W-:Y:S02]  /*0330*/  UMOV UR4, URZ ;  /* 0x000000ff00047c82 */ /* 0x000fe40008000000 */
[----:B------:R-:W-:-:S04]  /*0340*/  LOP3.LUT R4, R4, 0xfc, RZ, 0xc0, !PT ;  /* 0x000000fc04047812 */ /* 0x000fc800078ec0ff */
[----:B------:R-:W-:-:S07]  /*0350*/  IADD3 R4, PT, PT, R4, UR5, RZ ;  /* 0x0000000504047c10 */ /* 0x000fce000fffe0ff */
.L_x_226:
[----:B0-----:R-:W-:-:S05]  /*0360*/  UMOV UR6, 0x40 ;  /* 0x0000004000067882 */ /* 0x001fca0000000000 */
.L_x_225:
        /* <DEDUP_REMOVED lines=76> */
        .weak           $__internal_15_$__cuda_sm20_div_u16
        .type           $__internal_15_$__cuda_sm20_div_u16,@function
        .size           $__internal_15_$__cuda_sm20_div_u16,(.L_x_275 - $__internal_15_$__cuda_sm20_div_u16)
$__internal_15_$__cuda_sm20_div_u16:
        /* <DEDUP_REMOVED lines=18> */
[----:B------:R-:W-:Y:S06]  /*0950*/  RET.REL.NODEC R6 `(_Z11add_vectorsILi5EfEvPf) ;  /* 0xfffffff406a87950 */ /* 0x000fec0003c3ffff */
.L_x_227:
        /* <DEDUP_REMOVED lines=10> */
.L_x_275:


//--------------------- .text._Z11add_vectorsILi4EfEvPf --------------------------
	.section	.text._Z11add_vectorsILi4EfEvPf,"ax",@progbits
	.align	128
        .global         _Z11add_vectorsILi4EfEvPf
        .type           _Z11add_vectorsILi4EfEvPf,@function
        .size           _Z11add_vectorsILi4EfEvPf,(.L_x_276 - _Z11add_vectorsILi4EfEvPf)
        .other          _Z11add_vectorsILi4EfEvPf,@"STO_CUDA_ENTRY STV_DEFAULT"
_Z11add_vectorsILi4EfEvPf:
.text._Z11add_vectorsILi4EfEvPf:
        /* <DEDUP_REMOVED lines=14> */
[----:B-----5:R-:W-:Y:S05]  /*00e0*/  CALL.REL.NOINC `($__internal_16_$__cuda_sm20_div_u16) ;  /* 0x0000000400d07944 */ /* 0x020fea0003c00000 */
        /* <DEDUP_REMOVED lines=10> */
.L_x_230:
[----:B------:R-:W-:Y:S02]  /*0190*/  LEA R9, R6, R7, 0x2 ;  /* 0x0000000706097211 */ /* 0x000fe400078e10ff */
[----:B------:R-:W-:Y:S02]  /*01a0*/  IADD3 R8, PT, PT, R8, 0x1, RZ ;  /* 0x0000000108087810 */ /* 0x000fe40007ffe0ff */
[----:B------:R-:W-:Y:S01]  /*01b0*/  IADD3 R6, PT, PT, R5, R6, RZ ;  /* 0x0000000605067210 */ /* 0x000fe20007ffe0ff */
[----:B------:R0:W-:Y:S01]  /*01c0*/  STS [R9], R4 ;  /* 0x0000000409007388 */ /* 0x0001e20000000800 */
[----:B------:R-:W-:-:S04]  /*01d0*/  LOP3.LUT R10, R8, R11, RZ, 0x3c, !PT ;  /* 0x0000000b080a7212 */ /* 0x000fc800078e3cff */
[----:B------:R-:W-:-:S13]  /*01e0*/  ISETP.NE.AND P0, PT, R10, 0x2, PT ;  /* 0x000000020a00780c */ /* 0x000fda0003f05270 */
[----:B0-----:R-:W-:Y:S05]  /*01f0*/  @P0 BRA `(.L_x_230) ;  /* 0xfffffffc00e40947 */ /* 0x001fea000383ffff */
.L_x_229:
[----:B------:R-:W-:Y:S05]  /*0200*/  BSYNC.RECONVERGENT B0 ;  /* 0x0000000000007941 */ /* 0x000fea0003800200 */
.L_x_228:
[----:B------:R-:W0:Y:S01]  /*0210*/  S2UR UR5, SR_CgaCtaId ;  /* 0x00000000000579c3 */ /* 0x000e220000008800 */
[----:B------:R-:W-:Y:S01]  /*0220*/  BSSY.RECONVERGENT B0, `(.L_x_231) ;  /* 0x000000e000007945 */ /* 0x000fe20003800200 */
[----:B------:R-:W-:Y:S02]  /*0230*/  UMOV UR4, 0x400 ;  /* 0x0000040000047882 */ /* 0x000fe40000000000 */
[----:B0-----:R-:W-:-:S12]  /*0240*/  ULEA UR5, UR5, UR4, 0x18 ;  /* 0x0000000405057291 */ /* 0x001fd8000f8ec0ff */
.L_x_232:
        /* <DEDUP_REMOVED lines=12> */
.L_x_231:
[----:B0-----:R-:W-:Y:S01]  /*0310*/  SHF.R.U32.HI R4, RZ, 0x1, R0 ;  /* 0x00000001ff047819 */ /* 0x001fe20000011600 */
[----:B------:R-:W-:Y:S01]  /*0320*/  HFMA2 R7, -RZ, RZ, 0, 0 ;  /* 0x00000000ff077431 */ /* 0x000fe200000001ff */
[----:B------:R-:W-:Y:S02]  /*0330*/  UMOV UR4, URZ ;  /* 0x000000ff00047c82 */ /* 0x000fe40008000000 */
[----:B------:R-:W-:-:S04]  /*0340*/  LOP3.LUT R4, R4, 0x1fc, RZ, 0xc0, !PT ;  /* 0x000001fc04047812 */ /* 0x000fc800078ec0ff */
[----:B------:R-:W-:-:S07]  /*0350*/  IADD3 R4, PT, PT, R4, UR5, RZ ;  /* 0x0000000504047c10 */ /* 0x000fce000fffe0ff */
.L_x_234:
[----:B0-----:R-:W-:-:S05]  /*0360*/  UMOV UR6, 0x40 ;  /* 0x0000004000067882 */ /* 0x001fca0000000000 */
.L_x_233:
        /* <DEDUP_REMOVED lines=76> */
        .weak           $__internal_16_$__cuda_sm20_div_u16
        .type           $__internal_16_$__cuda_sm20_div_u16,@function
        .size           $__internal_16_$__cuda_sm20_div_u16,(.L_x_276 - $__internal_16_$__cuda_sm20_div_u16)
$__internal_16_$__cuda_sm20_div_u16:
        /* <DEDUP_REMOVED lines=18> */
[----:B------:R-:W-:Y:S06]  /*0950*/  RET.REL.NODEC R6 `(_Z11add_vectorsILi4EfEvPf) ;  /* 0xfffffff406a87950 */ /* 0x000fec0003c3ffff */
.L_x_235:
        /* <DEDUP_REMOVED lines=10> */
.L_x_276:


//--------------------- .text._Z11add_vectorsILi3EfEvPf --------------------------
	.section	.text._Z11add_vectorsILi3EfEvPf,"ax",@progbits
	.align	128
        .global         _Z11add_vectorsILi3EfEvPf
        .type           _Z11add_vectorsILi3EfEvPf,@function
        .size           _Z11add_vectorsILi3EfEvPf,(.L_x_277 - _Z11add_vectorsILi3EfEvPf)
        .other          _Z11add_vectorsILi3EfEvPf,@"STO_CUDA_ENTRY STV_DEFAULT"
_Z11add_vectorsILi3EfEvPf:
.text._Z11add_vectorsILi3EfEvPf:
        /* <DEDUP_REMOVED lines=14> */
[----:B-----5:R-:W-:Y:S05]  /*00e0*/  CALL.REL.NOINC `($__internal_17_$__cuda_sm20_div_u16) ;  /* 0x0000000400cc7944 */ /* 0x020fea0003c00000 */
        /* <DEDUP_REMOVED lines=10> */
.L_x_238:
[----:B------:R-:W-:Y:S02]  /*0190*/  LEA R9, R6, R7, 0x2 ;  /* 0x0000000706097211 */ /* 0x000fe400078e10ff */
[----:B------:R-:W-:Y:S02]  /*01a0*/  IADD3 R8, PT, PT, R8, 0x1, RZ ;  /* 0x0000000108087810 */ /* 0x000fe40007ffe0ff */
[----:B------:R-:W-:Y:S01]  /*01b0*/  IADD3 R6, PT, PT, R5, R6, RZ ;  /* 0x0000000605067210 */ /* 0x000fe20007ffe0ff */
[----:B------:R0:W-:Y:S01]  /*01c0*/  STS [R9], R4 ;  /* 0x0000000409007388 */ /* 0x0001e20000000800 */
[----:B------:R-:W-:-:S04]  /*01d0*/  LOP3.LUT R10, R8, R11, RZ, 0x3c, !PT ;  /* 0x0000000b080a7212 */ /* 0x000fc800078e3cff */
[----:B------:R-:W-:-:S13]  /*01e0*/  ISETP.NE.AND P0, PT, R10, 0x2, PT ;  /* 0x000000020a00780c */ /* 0x000fda0003f05270 */
[----:B0-----:R-:W-:Y:S05]  /*01f0*/  @P0 BRA `(.L_x_238) ;  /* 0xfffffffc00e40947 */ /* 0x001fea000383ffff */
.L_x_237:
[----:B------:R-:W-:Y:S05]  /*0200*/  BSYNC.RECONVERGENT B0 ;  /* 0x0000000000007941 */ /* 0x000fea0003800200 */
.L_x_236:
[----:B------:R-:W0:Y:S01]  /*0210*/  S2UR UR5, SR_CgaCtaId ;  /* 0x00000000000579c3 */ /* 0x000e220000008800 */
[----:B------:R-:W-:Y:S01]  /*0220*/  BSSY.RECONVERGENT B0, `(.L_x_239) ;  /* 0x000000e000007945 */ /* 0x000fe20003800200 */
[----:B------:R-:W-:Y:S02]  /*0230*/  UMOV UR4, 0x400 ;  /* 0x0000040000047882 */ /* 0x000fe40000000000 */
[----:B0-----:R-:W-:-:S12]  /*0240*/  ULEA UR5, UR5, UR4, 0x18 ;  /* 0x0000000405057291 */ /* 0x001fd8000f8ec0ff */
.L_x_240:
[----:B0-----:R-:W-:Y:S02]  /*0250*/  LEA R10, R6, UR5, 0x2 ;  /* 0x00000005060a7c11 */ /* 0x001fe4000f8e10ff */
[C---:B------:R-:W-:Y:S02]  /*0260*/  LEA R6, R5.reuse, R6, 0x2 ;  /* 0x0000000605067211 */ /* 0x040fe400078e10ff */
        /* <DEDUP_REMOVED lines=10> */
.L_x_239:
[----:B0-----:R-:W-:Y:S01]  /*0310*/  LOP3.LUT R4, R0, 0x3fc, RZ, 0xc0, !PT ;  /* 0x000003fc00047812 */ /* 0x001fe200078ec0ff */
[----:B------:R-:W-:Y:S01]  /*0320*/  HFMA2 R7, -RZ, RZ, 0, 0 ;  /* 0x00000000ff077431 */ /* 0x000fe200000001ff */
[----:B------:R-:W-:Y:S02]  /*0330*/  UMOV UR4, URZ ;  /* 0x000000ff00047c82 */ /* 0x000fe40008000000 */
[----:B------:R-:W-:-:S07]  /*0340*/  IADD3 R4, PT, PT, R4, UR5, RZ ;  /* 0x0000000504047c10 */ /* 0x000fce000fffe0ff */
.L_x_242:
[----:B0-----:R-:W-:-:S05]  /*0350*/  UMOV UR6, 0x40 ;  /* 0x0000004000067882 */ /* 0x001fca0000000000 */
.L_x_241:
        /* <DEDUP_REMOVED lines=76> */
        .weak           $__internal_17_$__cuda_sm20_div_u16
        .type           $__internal_17_$__cuda_sm20_div_u16,@function
        .size           $__internal_17_$__cuda_sm20_div_u16,(.L_x_277 - $__internal_17_$__cuda_sm20_div_u16)
$__internal_17_$__cuda_sm20_div_u16:
        /* <DEDUP_REMOVED lines=18> */
[----:B------:R-:W-:Y:S06]  /*0940*/  RET.REL.NODEC R6 `(_Z11add_vectorsILi3EfEvPf) ;  /* 0xfffffff406ac7950 */ /* 0x000fec0003c3ffff */
.L_x_243:
        /* <DEDUP_REMOVED lines=11> */
.L_x_277:


//--------------------- .text._Z11add_vectorsILi2EfEvPf --------------------------
	.section	.text._Z11add_vectorsILi2EfEvPf,"ax",@progbits
	.align	128
        .global         _Z11add_vectorsILi2EfEvPf
        .type           _Z11add_vectorsILi2EfEvPf,@function
        .size           _Z11add_vectorsILi2EfEvPf,(.L_x_278 - _Z11add_vectorsILi2EfEvPf)
        .other          _Z11add_vectorsILi2EfEvPf,@"STO_CUDA_ENTRY STV_DEFAULT"
_Z11add_vectorsILi2EfEvPf:
.text._Z11add_vectorsILi2EfEvPf:
        /* <DEDUP_REMOVED lines=14> */
[----:B-----5:R-:W-:Y:S05]  /*00e0*/  CALL.REL.NOINC `($__internal_18_$__cuda_sm20_div_u16) ;  /* 0x0000000400d07944 */ /* 0x020fea0003c00000 */
        /* <DEDUP_REMOVED lines=10> */
.L_x_246:
[----:B------:R-:W-:Y:S02]  /*0190*/  LEA R9, R6, R7, 0x2 ;  /* 0x0000000706097211 */ /* 0x000fe400078e10ff */
[----:B------:R-:W-:Y:S02]  /*01a0*/  IADD3 R8, PT, PT, R8, 0x1, RZ ;  /* 0x0000000108087810 */ /* 0x000fe40007ffe0ff */
[----:B------:R-:W-:Y:S01]  /*01b0*/  IADD3 R6, PT, PT, R5, R6, RZ ;  /* 0x0000000605067210 */ /* 0x000fe20007ffe0ff */
[----:B------:R0:W-:Y:S01]  /*01c0*/  STS [R9], R4 ;  /* 0x0000000409007388 */ /* 0x0001e20000000800 */
[----:B------:R-:W-:-:S04]  /*01d0*/  LOP3.LUT R10, R8, R11, RZ, 0x3c, !PT ;  /* 0x0000000b080a7212 */ /* 0x000fc800078e3cff */
[----:B------:R-:W-:-:S13]  /*01e0*/  ISETP.NE.AND P0, PT, R10, 0x2, PT ;  /* 0x000000020a00780c */ /* 0x000fda0003f05270 */
[----:B0-----:R-:W-:Y:S05]  /*01f0*/  @P0 BRA `(.L_x_246) ;  /* 0xfffffffc00e40947 */ /* 0x001fea000383ffff */
.L_x_245:
[----:B------:R-:W-:Y:S05]  /*0200*/  BSYNC.RECONVERGENT B0 ;  /* 0x0000000000007941 */ /* 0x000fea0003800200 */
.L_x_244:
[----:B------:R-:W0:Y:S01]  /*0210*/  S2UR UR5, SR_CgaCtaId ;  /* 0x00000000000579c3 */ /* 0x000e220000008800 */
[----:B------:R-:W-:Y:S01]  /*0220*/  BSSY.RECONVERGENT B0, `(.L_x_247) ;  /* 0x000000e000007945 */ /* 0x000fe20003800200 */
[----:B------:R-:W-:Y:S02]  /*0230*/  UMOV UR4, 0x400 ;  /* 0x0000040000047882 */ /* 0x000fe40000000000 */
[----:B0-----:R-:W-:-:S12]  /*0240*/  ULEA UR5, UR5, UR4, 0x18 ;  /* 0x0000000405057291 */ /* 0x001fd8000f8ec0ff */
.L_x_248:
        /* <DEDUP_REMOVED lines=12> */
.L_x_247:
[----:B0-----:R-:W-:Y:S01]  /*0310*/  SHF.L.U32 R4, R0, 0x1, RZ ;  /* 0x0000000100047819 */ /* 0x001fe200000006ff */
[----:B------:R-:W-:Y:S01]  /*0320*/  HFMA2 R7, -RZ, RZ, 0, 0 ;  /* 0x00000000ff077431 */ /* 0x000fe200000001ff */
[----:B------:R-:W-:Y:S02]  /*0330*/  UMOV UR4, URZ ;  /* 0x000000ff00047c82 */ /* 0x000fe40008000000 */
[----:B------:R-:W-:-:S04]  /*0340*/  LOP3.LUT R4, R4, 0x7fc, RZ, 0xc0, !PT ;  /* 0x000007fc04047812 */ /* 0x000fc800078ec0ff */
[----:B------:R-:W-:-:S07]  /*0350*/  IADD3 R4, PT, PT, R4, UR5, RZ ;  /* 0x0000000504047c10 */ /* 0x000fce000fffe0ff */
.L_x_250:
[----:B0-----:R-:W-:-:S05]  /*0360*/  UMOV UR6, 0x40 ;  /* 0x0000004000067882 */ /* 0x001fca0000000000 */
.L_x_249:
        /* <DEDUP_REMOVED lines=76> */
        .weak           $__internal_18_$__cuda_sm20_div_u16
        .type           $__internal_18_$__cuda_sm20_div_u16,@function
        .size           $__internal_18_$__cuda_sm20_div_u16,(.L_x_278 - $__internal_18_$__cuda_sm20_div_u16)
$__internal_18_$__cuda_sm20_div_u16:
        /* <DEDUP_REMOVED lines=18> */
[----:B------:R-:W-:Y:S06]  /*0950*/  RET.REL.NODEC R6 `(_Z11add_vectorsILi2EfEvPf) ;  /* 0xfffffff406a87950 */ /* 0x000fec0003c3ffff */
.L_x_251:
        /* <DEDUP_REMOVED lines=10> */
.L_x_278:


//--------------------- .text._Z11add_vectorsILi0EfEvPf --------------------------
	.section	.text._Z11add_vectorsILi0EfEvPf,"ax",@progbits
	.align	128
        .global         _Z11add_vectorsILi0EfEvPf
        .type           _Z11add_vectorsILi0EfEvPf,@function
        .size           _Z11add_vectorsILi0EfEvPf,(.L_x_279 - _Z11add_vectorsILi0EfEvPf)
        .other          _Z11add_vectorsILi0EfEvPf,@"STO_CUDA_ENTRY STV_DEFAULT"
_Z11add_vectorsILi0EfEvPf:
.text._Z11add_vectorsILi0EfEvPf:
        /* <DEDUP_REMOVED lines=14> */
[----:B-----5:R-:W-:Y:S05]  /*00e0*/  CALL.REL.NOINC `($__internal_19_$__cuda_sm20_div_u16) ;  /* 0x0000000400c87944 */ /* 0x020fea0003c00000 */
        /* <DEDUP_REMOVED lines=10> */
.L_x_254:
[----:B------:R-:W-:Y:S02]  /*0190*/  LEA R9, R6, R7, 0x2 ;  /* 0x0000000706097211 */ /* 0x000fe400078e10ff */
[----:B------:R-:W-:Y:S02]  /*01a0*/  IADD3 R8, PT, PT, R8, 0x1, RZ ;  /* 0x0000000108087810 */ /* 0x000fe40007ffe0ff */
[----:B------:R-:W-:Y:S01]  /*01b0*/  IADD3 R6, PT, PT, R5, R6, RZ ;  /* 0x0000000605067210 */ /* 0x000fe20007ffe0ff */
[----:B------:R0:W-:Y:S01]  /*01c0*/  STS [R9], R4 ;  /* 0x0000000409007388 */ /* 0x0001e20000000800 */
[----:B------:R-:W-:-:S04]  /*01d0*/  LOP3.LUT R10, R8, R11, RZ, 0x3c, !PT ;  /* 0x0000000b080a7212 */ /* 0x000fc800078e3cff */
[----:B------:R-:W-:-:S13]  /*01e0*/  ISETP.NE.AND P0, PT, R10, 0x2, PT ;  /* 0x000000020a00780c */ /* 0x000fda0003f05270 */
[----:B0-----:R-:W-:Y:S05]  /*01f0*/  @P0 BRA `(.L_x_254) ;  /* 0xfffffffc00e40947 */ /* 0x001fea000383ffff */
.L_x_253:
[----:B------:R-:W-:Y:S05]  /*0200*/  BSYNC.RECONVERGENT B0 ;  /* 0x0000000000007941 */ /* 0x000fea0003800200 */
.L_x_252:
[----:B------:R-:W0:Y:S01]  /*0210*/  S2UR UR5, SR_CgaCtaId ;  /* 0x00000000000579c3 */ /* 0x000e220000008800 */
[----:B------:R-:W-:Y:S01]  /*0220*/  BSSY.RECONVERGENT B0, `(.L_x_255) ;  /* 0x000000e000007945 */ /* 0x000fe20003800200 */
[----:B------:R-:W-:Y:S02]  /*0230*/  UMOV UR4, 0x400 ;  /* 0x0000040000047882 */ /* 0x000fe40000000000 */
[----:B0-----:R-:W-:-:S12]  /*0240*/  ULEA UR5, UR5, UR4, 0x18 ;  /* 0x0000000405057291 */ /* 0x001fd8000f8ec0ff */
.L_x_256:
        /* <DEDUP_REMOVED lines=12> */
.L_x_255:
[----:B0-----:R-:W-:Y:S01]  /*0310*/  HFMA2 R7, -RZ, RZ, 0, 0 ;  /* 0x00000000ff077431 */ /* 0x001fe200000001ff */
[----:B------:R-:W-:Y:S01]  /*0320*/  LEA R4, R0, UR5, 0x2 ;  /* 0x0000000500047c11 */ /* 0x000fe2000f8e10ff */
[----:B------:R-:W-:-:S06]  /*0330*/  UMOV UR4, URZ ;  /* 0x000000ff00047c82 */ /* 0x000fcc0008000000 */
.L_x_258:
[----:B0-----:R-:W-:-:S05]  /*0340*/  UMOV UR6, 0x40 ;  /* 0x0000004000067882 */ /* 0x001fca0000000000 */
.L_x_257:
        /* <DEDUP_REMOVED lines=76> */
        .weak           $__internal_19_$__cuda_sm20_div_u16
        .type           $__internal_19_$__cuda_sm20_div_u16,@function
        .size           $__internal_19_$__cuda_sm20_div_u16,(.L_x_279 - $__internal_19_$__cuda_sm20_div_u16)
$__internal_19_$__cuda_sm20_div_u16:
        /* <DEDUP_REMOVED lines=18> */
[----:B------:R-:W-:Y:S06]  /*0930*/  RET.REL.NODEC R6 `(_Z11add_vectorsILi0EfEvPf) ;  /* 0xfffffff406b07950 */ /* 0x000fec0003c3ffff */
.L_x_259:
        /* <DEDUP_REMOVED lines=12> */
.L_x_279:


//--------------------- .nv.shared._Z11add_vectorsILi9E6float4EvPf --------------------------
	.section	.nv.shared._Z11add_vectorsILi9E6float4EvPf,"aw",@nobits
	.sectionflags	@""
	.align	16
.nv.shared._Z11add_vectorsILi9E6float4EvPf:
	.zero		17408


//--------------------- .nv.shared.reserved.0     --------------------------
	.section	.nv.shared.reserved.0,"aw",@nobits
	.weak		__nv_reservedSMEM_offset_0_alias
	.size		__nv_reservedSMEM_offset_0_alias, 0, 64
	.other		__nv_reservedSMEM_offset_0_alias,@"STO_CUDA_RESERVED_SHARED STV_DEFAULT"
__nv_reservedSMEM_offset_0_alias:
	.zero		0
	.zero		64


//--------------------- .nv.shared._Z11add_vectorsILi8E6float4EvPf --------------------------
	.section	.nv.shared._Z11add_vectorsILi8E6float4EvPf,"aw",@nobits
	.sectionflags	@""
	.align	16
.nv.shared._Z11add_vectorsILi8E6float4EvPf:
	.zero		17408


//--------------------- .nv.shared._Z11add_vectorsILi7E6float4EvPf --------------------------
	.section	.nv.shared._Z11add_vectorsILi7E6float4EvPf,"aw",@nobits
	.sectionflags	@""
	.align	16
.nv.shared._Z11add_vectorsILi7E6float4EvPf:
	.zero		17408


//--------------------- .nv.shared._Z11add_vectorsILi6E6float4EvPf --------------------------
	.section	.nv.shared._Z11add_vectorsILi6E6float4EvPf,"aw",@nobits
	.sectionflags	@""
	.align	16
.nv.shared._Z11add_vectorsILi6E6float4EvPf:
	.zero		17408


//--------------------- .nv.shared._Z11add_vectorsILi1E6float4EvPf --------------------------
	.section	.nv.shared._Z11add_vectorsILi1E6float4EvPf,"aw",@nobits
	.sectionflags	@""
	.align	16
.nv.shared._Z11add_vectorsILi1E6float4EvPf:
	.zero		17408


//--------------------- .nv.shared._Z11add_vectorsILi5E6float4EvPf --------------------------
	.section	.nv.shared._Z11add_vectorsILi5E6float4EvPf,"aw",@nobits
	.sectionflags	@""
	.align	16
.nv.shared._Z11add_vectorsILi5E6float4EvPf:
	.zero		17408


//--------------------- .nv.shared._Z11add_vectorsILi4E6float4EvPf --------------------------
	.section	.nv.shared._Z11add_vectorsILi4E6float4EvPf,"aw",@nobits
	.sectionflags	@""
	.align	16
.nv.shared._Z11add_vectorsILi4E6float4EvPf:
	.zero		17408


//--------------------- .nv.shared._Z11add_vectorsILi3E6float4EvPf --------------------------
	.section	.nv.shared._Z11add_vectorsILi3E6float4EvPf,"aw",@nobits
	.sectionflags	@""
	.align	16
.nv.shared._Z11add_vectorsILi3E6float4EvPf:
	.zero		17408


//--------------------- .nv.shared._Z11add_vectorsILi2E6float4EvPf --------------------------
	.section	.nv.shared._Z11add_vectorsILi2E6float4EvPf,"aw",@nobits
	.sectionflags	@""
	.align	16
.nv.shared._Z11add_vectorsILi2E6float4EvPf:
	.zero		17408


//--------------------- .nv.shared._Z11add_vectorsILi0E6float4EvPf --------------------------
	.section	.nv.shared._Z11add_vectorsILi0E6float4EvPf,"aw",@nobits
	.sectionflags	@""
	.align	16
.nv.shared._Z11add_vectorsILi0E6float4EvPf:
	.zero		17408


//--------------------- .nv.shared._Z11add_vectorsILi9E6float2EvPf --------------------------
	.section	.nv.shared._Z11add_vectorsILi9E6float2EvPf,"aw",@nobits
	.sectionflags	@""
	.align	8
.nv.shared._Z11add_vectorsILi9E6float2EvPf:
	.zero		17408


//--------------------- .nv.shared._Z11add_vectorsILi8E6float2EvPf --------------------------
	.section	.nv.shared._Z11add_vectorsILi8E6float2EvPf,"aw",@nobits
	.sectionflags	@""
	.align	8
.nv.shared._Z11add_vectorsILi8E6float2EvPf:
	.zero		17408


//--------------------- .nv.shared._Z11add_vectorsILi7E6float2EvPf --------------------------
	.section	.nv.shared._Z11add_vectorsILi7E6float2EvPf,"aw",@nobits
	.sectionflags	@""
	.align	8
.nv.shared._Z11add_vectorsILi7E6float2EvPf:
	.zero		17408


//--------------------- .nv.shared._Z11add_vectorsILi6E6float2EvPf --------------------------
	.section	.nv.shared._Z11add_vectorsILi6E6float2EvPf,"aw",@nobits
	.sectionflags	@""
	.align	8
.nv.shared._Z11add_vectorsILi6E6float2EvPf:
	.zero		17408


//--------------------- .nv.shared._Z11add_vectorsILi1E6float2EvPf --------------------------
	.section	.nv.shared._Z11add_vectorsILi1E6float2EvPf,"aw",@nobits
	.sectionflags	@""
	.align	8
.nv.shared._Z11add_vectorsILi1E6float2EvPf:
	.zero		17408


//--------------------- .nv.shared._Z11add_vectorsILi5E6float2EvPf --------------------------
	.section	.nv.shared._Z11add_vectorsILi5E6float2EvPf,"aw",@nobits
	.sectionflags	@""
	.align	8
.nv.shared._Z11add_vectorsILi5E6float2EvPf:
	.zero		17408


//--------------------- .nv.shared._Z11add_vectorsILi4E6float2EvPf --------------------------
	.section	.nv.shared._Z11add_vectorsILi4E6float2EvPf,"aw",@nobits
	.sectionflags	@""
	.align	8
.nv.shared._Z11add_vectorsILi4E6float2EvPf:
	.zero		17408


//--------------------- .nv.shared._Z11add_vectorsILi3E6float2EvPf --------------------------
	.section	.nv.shared._Z11add_vectorsILi3E6float2EvPf,"aw",@nobits
	.sectionflags	@""
	.align	8
.nv.shared._Z11add_vectorsILi3E6float2EvPf:
	.zero		17408


//--------------------- .nv.shared._Z11add_vectorsILi2E6float2EvPf --------------------------
	.section	.nv.shared._Z11add_vectorsILi2E6float2EvPf,"aw",@nobits
	.sectionflags	@""
	.align	8
.nv.shared._Z11add_vectorsILi2E6float2EvPf:
	.zero		17408


//--------------------- .nv.shared._Z11add_vectorsILi0E6float2EvPf --------------------------
	.section	.nv.shared._Z11add_vectorsILi0E6float2EvPf,"aw",@nobits
	.sectionflags	@""
	.align	8
.nv.shared._Z11add_vectorsILi0E6float2EvPf:
	.zero		17408


//--------------------- .nv.shared._Z11add_vectorsILi9EfEvPf --------------------------
	.section	.nv.shared._Z11add_vectorsILi9EfEvPf,"aw",@nobits
	.sectionflags	@""
	.align	4
.nv.shared._Z11add_vectorsILi9EfEvPf:
	.zero		17408


//--------------------- .nv.shared._Z11add_vectorsILi8EfEvPf --------------------------
	.section	.nv.shared._Z11add_vectorsILi8EfEvPf,"aw",@nobits
	.sectionflags	@""
	.align	4
.nv.shared._Z11add_vectorsILi8EfEvPf:
	.zero		17408


//--------------------- .nv.shared._Z11add_vectorsILi7EfEvPf --------------------------
	.section	.nv.shared._Z11add_vectorsILi7EfEvPf,"aw",@nobits
	.sectionflags	@""
	.align	4
.nv.shared._Z11add_vectorsILi7EfEvPf:
	.zero		17408


//--------------------- .nv.shared._Z11add_vectorsILi6EfEvPf --------------------------
	.section	.nv.shared._Z11add_vectorsILi6EfEvPf,"aw",@nobits
	.sectionflags	@""
	.align	4
.nv.shared._Z11add_vectorsILi6EfEvPf:
	.zero		17408


//--------------------- .nv.shared._Z11add_vectorsILi1EfEvPf --------------------------
	.section	.nv.shared._Z11add_vectorsILi1EfEvPf,"aw",@nobits
	.sectionflags	@""
	.align	4
.nv.shared._Z11add_vectorsILi1EfEvPf:
	.zero		17408


//--------------------- .nv.shared._Z11add_vectorsILi5EfEvPf --------------------------
	.section	.nv.shared._Z11add_vectorsILi5EfEvPf,"aw",@nobits
	.sectionflags	@""
	.align	4
.nv.shared._Z11add_vectorsILi5EfEvPf:
	.zero		17408


//--------------------- .nv.shared._Z11add_vectorsILi4EfEvPf --------------------------
	.section	.nv.shared._Z11add_vectorsILi4EfEvPf,"aw",@nobits
	.sectionflags	@""
	.align	4
.nv.shared._Z11add_vectorsILi4EfEvPf:
	.zero		17408


//--------------------- .nv.shared._Z11add_vectorsILi3EfEvPf --------------------------
	.section	.nv.shared._Z11add_vectorsILi3EfEvPf,"aw",@nobits
	.sectionflags	@""
	.align	4
.nv.shared._Z11add_vectorsILi3EfEvPf:
	.zero		17408


//--------------------- .nv.shared._Z11add_vectorsILi2EfEvPf --------------------------
	.section	.nv.shared._Z11add_vectorsILi2EfEvPf,"aw",@nobits
	.sectionflags	@""
	.align	4
.nv.shared._Z11add_vectorsILi2EfEvPf:
	.zero		17408


//--------------------- .nv.shared._Z11add_vectorsILi0EfEvPf --------------------------
	.section	.nv.shared._Z11add_vectorsILi0EfEvPf,"aw",@nobits
	.sectionflags	@""
	.align	4
.nv.shared._Z11add_vectorsILi0EfEvPf:
	.zero		17408


//--------------------- .nv.constant0._Z11add_vectorsILi9E6float4EvPf --------------------------
	.section	.nv.constant0._Z11add_vectorsILi9E6float4EvPf,"a",@progbits
	.sectionflags	@""
	.align	4
.nv.constant0._Z11add_vectorsILi9E6float4EvPf:
	.zero		904


//--------------------- .nv.constant0._Z11add_vectorsILi8E6float4EvPf --------------------------
	.section	.nv.constant0._Z11add_vectorsILi8E6float4EvPf,"a",@progbits
	.sectionflags	@""
	.align	4
.nv.constant0._Z11add_vectorsILi8E6float4EvPf:
	.zero		904


//--------------------- .nv.constant0._Z11add_vectorsILi7E6float4EvPf --------------------------
	.section	.nv.constant0._Z11add_vectorsILi7E6float4EvPf,"a",@progbits
	.sectionflags	@""
	.align	4
.nv.constant0._Z11add_vectorsILi7E6float4EvPf:
	.zero		904


//--------------------- .nv.constant0._Z11add_vectorsILi6E6float4EvPf --------------------------
	.section	.nv.constant0._Z11add_vectorsILi6E6float4EvPf,"a",@progbits
	.sectionflags	@""
	.align	4
.nv.constant0._Z11add_vectorsILi6E6float4EvPf:
	.zero		904


//--------------------- .nv.constant0._Z11add_vectorsILi1E6float4EvPf --------------------------
	.section	.nv.constant0._Z11add_vectorsILi1E6float4EvPf,"a",@progbits
	.sectionflags	@""
	.align	4
.nv.constant0._Z11add_vectorsILi1E6float4EvPf:
	.zero		904


//--------------------- .nv.constant0._Z11add_vectorsILi5E6float4EvPf --------------------------
	.section	.nv.constant0._Z11add_vectorsILi5E6float4EvPf,"a",@progbits
	.sectionflags	@""
	.align	4
.nv.constant0._Z11add_vectorsILi5E6float4EvPf:
	.zero		904


//--------------------- .nv.constant0._Z11add_vectorsILi4E6float4EvPf --------------------------
	.section	.nv.constant0._Z11add_vectorsILi4E6float4EvPf,"a",@progbits
	.sectionflags	@""
	.align	4
.nv.constant0._Z11add_vectorsILi4E6float4EvPf:
	.zero		904


//--------------------- .nv.constant0._Z11add_vectorsILi3E6float4EvPf --------------------------
	.section	.nv.constant0._Z11add_vectorsILi3E6float4EvPf,"a",@progbits
	.sectionflags	@""
	.align	4
.nv.constant0._Z11add_vectorsILi3E6float4EvPf:
	.zero		904


//--------------------- .nv.constant0._Z11add_vectorsILi2E6float4EvPf --------------------------
	.section	.nv.constant0._Z11add_vectorsILi2E6float4EvPf,"a",@progbits
	.sectionflags	@""
	.align	4
.nv.constant0._Z11add_vectorsILi2E6float4EvPf:
	.zero		904


//--------------------- .nv.constant0._Z11add_vectorsILi0E6float4EvPf --------------------------
	.section	.nv.constant0._Z11add_vectorsILi0E6float4EvPf,"a",@progbits
	.sectionflags	@""
	.align	4
.nv.constant0._Z11add_vectorsILi0E6float4EvPf:
	.zero		904


//--------------------- .nv.constant0._Z11add_vectorsILi9E6float2EvPf --------------------------
	.section	.nv.constant0._Z11add_vectorsILi9E6float2EvPf,"a",@progbits
	.sectionflags	@""
	.align	4
.nv.constant0._Z11add_vectorsILi9E6float2EvPf:
	.zero		904


//--------------------- .nv.constant0._Z11add_vectorsILi8E6float2EvPf --------------------------
	.section	.nv.constant0._Z11add_vectorsILi8E6float2EvPf,"a",@progbits
	.sectionflags	@""
	.align	4
.nv.constant0._Z11add_vectorsILi8E6float2EvPf:
	.zero		904


//--------------------- .nv.constant0._Z11add_vectorsILi7E6float2EvPf --------------------------
	.section	.nv.constant0._Z11add_vectorsILi7E6float2EvPf,"a",@progbits
	.sectionflags	@""
	.align	4
.nv.constant0._Z11add_vectorsILi7E6float2EvPf:
	.zero		904


//--------------------- .nv.constant0._Z11add_vectorsILi6E6float2EvPf --------------------------
	.section	.nv.constant0._Z11add_vectorsILi6E6float2EvPf,"a",@progbits
	.sectionflags	@""
	.align	4
.nv.constant0._Z11add_vectorsILi6E6float2EvPf:
	.zero		904


//--------------------- .nv.constant0._Z11add_vectorsILi1E6float2EvPf --------------------------
	.section	.nv.constant0._Z11add_vectorsILi1E6float2EvPf,"a",@progbits
	.sectionflags	@""
	.align	4
.nv.constant0._Z11add_vectorsILi1E6float2EvPf:
	.zero		904


//--------------------- .nv.constant0._Z11add_vectorsILi5E6float2EvPf --------------------------
	.section	.nv.constant0._Z11add_vectorsILi5E6float2EvPf,"a",@progbits
	.sectionflags	@""
	.align	4
.nv.constant0._Z11add_vectorsILi5E6float2EvPf:
	.zero		904


//--------------------- .nv.constant0._Z11add_vectorsILi4E6float2EvPf --------------------------
	.section	.nv.constant0._Z11add_vectorsILi4E6float2EvPf,"a",@progbits
	.sectionflags	@""
	.align	4
.nv.constant0._Z11add_vectorsILi4E6float2EvPf:
	.zero		904


//--------------------- .nv.constant0._Z11add_vectorsILi3E6float2EvPf --------------------------
	.section	.nv.constant0._Z11add_vectorsILi3E6float2EvPf,"a",@progbits
	.sectionflags	@""
	.align	4
.nv.constant0._Z11add_vectorsILi3E6float2EvPf:
	.zero		904


//--------------------- .nv.constant0._Z11add_vectorsILi2E6float2EvPf --------------------------
	.section	.nv.constant0._Z11add_vectorsILi2E6float2EvPf,"a",@progbits
	.sectionflags	@""
	.align	4
.nv.constant0._Z11add_vectorsILi2E6float2EvPf:
	.zero		904


//--------------------- .nv.constant0._Z11add_vectorsILi0E6float2EvPf --------------------------
	.section	.nv.constant0._Z11add_vectorsILi0E6float2EvPf,"a",@progbits
	.sectionflags	@""
	.align	4
.nv.constant0._Z11add_vectorsILi0E6float2EvPf:
	.zero		904


//--------------------- .nv.constant0._Z11add_vectorsILi9EfEvPf --------------------------
	.section	.nv.constant0._Z11add_vectorsILi9EfEvPf,"a",@progbits
	.sectionflags	@""
	.align	4
.nv.constant0._Z11add_vectorsILi9EfEvPf:
	.zero		904


//--------------------- .nv.constant0._Z11add_vectorsILi8EfEvPf --------------------------
	.section	.nv.constant0._Z11add_vectorsILi8EfEvPf,"a",@progbits
	.sectionflags	@""
	.align	4
.nv.constant0._Z11add_vectorsILi8EfEvPf:
	.zero		904


//--------------------- .nv.constant0._Z11add_vectorsILi7EfEvPf --------------------------
	.section	.nv.constant0._Z11add_vectorsILi7EfEvPf,"a",@progbits
	.sectionflags	@""
	.align	4
.nv.constant0._Z11add_vectorsILi7EfEvPf:
	.zero		904


//--------------------- .nv.constant0._Z11add_vectorsILi6EfEvPf --------------------------
	.section	.nv.constant0._Z11add_vectorsILi6EfEvPf,"a",@progbits
	.sectionflags	@""
	.align	4
.nv.constant0._Z11add_vectorsILi6EfEvPf:
	.zero		904


//--------------------- .nv.constant0._Z11add_vectorsILi1EfEvPf --------------------------
	.section	.nv.constant0._Z11add_vectorsILi1EfEvPf,"a",@progbits
	.sectionflags	@""
	.align	4
.nv.constant0._Z11add_vectorsILi1EfEvPf:
	.zero		904


//--------------------- .nv.constant0._Z11add_vectorsILi5EfEvPf --------------------------
	.section	.nv.constant0._Z11add_vectorsILi5EfEvPf,"a",@progbits
	.sectionflags	@""
	.align	4
.nv.constant0._Z11add_vectorsILi5EfEvPf:
	.zero		904


//--------------------- .nv.constant0._Z11add_vectorsILi4EfEvPf --------------------------
	.section	.nv.constant0._Z11add_vectorsILi4EfEvPf,"a",@progbits
	.sectionflags	@""
	.align	4
.nv.constant0._Z11add_vectorsILi4EfEvPf:
	.zero		904


//--------------------- .nv.constant0._Z11add_vectorsILi3EfEvPf --------------------------
	.section	.nv.constant0._Z11add_vectorsILi3EfEvPf,"a",@progbits
	.sectionflags	@""
	.align	4
.nv.constant0._Z11add_vectorsILi3EfEvPf:
	.zero		904


//--------------------- .nv.constant0._Z11add_vectorsILi2EfEvPf --------------------------
	.section	.nv.constant0._Z11add_vectorsILi2EfEvPf,"a",@progbits
	.sectionflags	@""
	.align	4
.nv.constant0._Z11add_vectorsILi2EfEvPf:
	.zero		904


//--------------------- .nv.constant0._Z11add_vectorsILi0EfEvPf --------------------------
	.section	.nv.constant0._Z11add_vectorsILi0EfEvPf,"a",@progbits
	.sectionflags	@""
	.align	4
.nv.constant0._Z11add_vectorsILi0EfEvPf:
	.zero		904


//--------------------- SYMBOLS --------------------------

	.type		.nv.reservedSmem.offset0,@object
	.size		.nv.reservedSmem.offset0,0x4
	.type		.nv.reservedSmem.cap,@object
	.size		.nv.reservedSmem.cap,0x4
